def attn_fwd(
    Q,
    K,
    V,
    Out,
    Lse,
    sm_scale,
    stride_qz,
    stride_qh,
    stride_qm,
    stride_qk,
    stride_kz,
    stride_kh,
    stride_kn,
    stride_kk,
    stride_vz,
    stride_vh,
    stride_vn,
    stride_vk,
    stride_oz,
    stride_oh,
    stride_om,
    stride_ok,
    seqlen_q,
    seqlen_k,
    BLOCK_M: tl.constexpr,
    BLOCK_N: tl.constexpr,
    HEAD_DIM: tl.constexpr,
    CAUSAL: tl.constexpr,
):
    start_m = tl.program_id(0)
    off_hz = tl.program_id(1)
    q_off = off_hz * stride_qh
    k_off = off_hz * stride_kh
    v_off = off_hz * stride_vh
    offs_m = start_m * BLOCK_M + tl.arange(0, BLOCK_M)
    offs_d = tl.arange(0, HEAD_DIM)
    offs_n = tl.arange(0, BLOCK_N)
    q_ptrs = Q + q_off + offs_m[:, None] * stride_qm + offs_d[None, :] * stride_qk
    k_ptrs = K + k_off + offs_d[:, None] * stride_kk + offs_n[None, :] * stride_kn
    v_ptrs = V + v_off + offs_n[:, None] * stride_vn + offs_d[None, :] * stride_vk
    m_i = tl.full([BLOCK_M], float("-inf"), dtype=tl.float32)
    l_i = tl.zeros([BLOCK_M], dtype=tl.float32) + 1.0
    acc = tl.zeros([BLOCK_M, HEAD_DIM], dtype=tl.float32)
    q = tl.load(q_ptrs)
    acc, l_i, m_i = _attn_fwd_inner(
        acc,
        l_i,
        m_i,
        q,
        k_ptrs,
        v_ptrs,
        sm_scale,
        stride_kn,
        stride_vn,
        start_m,
        seqlen_k,
        BLOCK_M,
        BLOCK_N,
        HEAD_DIM,
        CAUSAL,
    )
    acc = acc / l_i[:, None]
    lse = m_i + tl.math.log2(l_i) / 1.4426950408889634
    o_ptrs = (
        Out
        + off_hz * stride_oh
        + offs_m[:, None] * stride_om
        + offs_d[None, :] * stride_ok
    )
    tl.store(o_ptrs, acc.to(Out.dtype.element_ty))
    tl.store(Lse + off_hz * seqlen_q + offs_m, lse)

# config = {"BLOCK_M": 64, "BLOCK_N": 128, "HEAD_DIM": 16, "arch": "sm_100", "causal": true, "dtype": "bf16", "num_stages": 2, "num_warps": 4}
# arch = sm_100


// ===== COMPILED SASS (sm_100a) =====

	.target	sm_100a

	.elftype	@"ET_EXEC"


//--------------------- .note.nv.tkinfo           --------------------------
	.section	.note.nv.tkinfo,"",@"SHT_NOTE"
	.sectionflags	@"SHF_NOTE_NV_TKINFO"
	.tkinfo
        /*0018*/ 	.word	0x00000081
        /*0030*/ 	.string	""
        /*0030*/ 	.string	"ptxas-blackwell"
        /*0030*/ 	.string	"Cuda compilation tools, release 12.9, V12.9.86"
        /*0030*/ 	.string	"Build cuda_12.9.r12.9/compiler.36037853_0"
        /*0030*/ 	.string	"-v  -suppress-debug-info  -lineinfo  -arch sm_100a "



//--------------------- .note.nv.cuver            --------------------------
	.section	.note.nv.cuver,"",@"SHT_NOTE"
	.sectionflags	@"SHF_NOTE_NV_CUVER"
        /*0018*/ 	.short	0x0001
        /*001a*/ 	.short	0x0064
        /*001c*/ 	.short	0x0001
        /*001e*/ 	.short	0x0000
        /*0020*/ 	.short	0x0001
        /*0022*/ 	.short	0x0000


//--------------------- .nv.info                  --------------------------
	.section	.nv.info,"",@"SHT_CUDA_INFO"
	.align	4


	//----- nvinfo : EIATTR_REGCOUNT
	.align		4
        /*0000*/ 	.byte	0x04, 0x2f
        /*0002*/ 	.short	(.L_5 - .L_4)
	.align		4
.L_4:
        /*0004*/ 	.word	index@(attn_fwd)
        /*0008*/ 	.word	0x000000b2


	//----- nvinfo : EIATTR_FRAME_SIZE
	.align		4
.L_5:
        /*000c*/ 	.byte	0x04, 0x11
        /*000e*/ 	.short	(.L_7 - .L_6)
	.align		4
.L_6:
        /*0010*/ 	.word	index@($__internal_2_$__cuda_sm10x_tcgen05_guardrail_trap_unallocated_columns_being_dealloced)
        /*0014*/ 	.word	0x00000000


	//----- nvinfo : EIATTR_FRAME_SIZE
	.align		4
.L_7:
        /*0018*/ 	.byte	0x04, 0x11
        /*001a*/ 	.short	(.L_9 - .L_8)
	.align		4
.L_8:
        /*001c*/ 	.word	index@($__internal_1_$__cuda_sm10x_tcgen05_guardrail_trap_phase_invalid_during_alloc)
        /*0020*/ 	.word	0x00000000


	//----- nvinfo : EIATTR_FRAME_SIZE
	.align		4
.L_9:
        /*0024*/ 	.byte	0x04, 0x11
        /*0026*/ 	.short	(.L_11 - .L_10)
	.align		4
.L_10:
        /*0028*/ 	.word	index@($__internal_0_$__cuda_sm10x_tcgen05_guardrail_trap_col_being_dealloced_not_returned_by_alloc)
        /*002c*/ 	.word	0x00000000


	//----- nvinfo : EIATTR_FRAME_SIZE
	.align		4
.L_11:
        /*0030*/ 	.byte	0x04, 0x11
        /*0032*/ 	.short	(.L_13 - .L_12)
	.align		4
.L_12:
        /*0034*/ 	.word	index@(attn_fwd)
        /*0038*/ 	.word	0x00000000


	//----- nvinfo : EIATTR_MIN_STACK_SIZE
	.align		4
.L_13:
        /*003c*/ 	.byte	0x04, 0x12
        /*003e*/ 	.short	(.L_15 - .L_14)
	.align		4
.L_14:
        /*0040*/ 	.word	index@(attn_fwd)
        /*0044*/ 	.word	0x00000000
.L_15:


//--------------------- .nv.info.attn_fwd         --------------------------
	.section	.nv.info.attn_fwd,"",@"SHT_CUDA_INFO"
	.sectionflags	@""
	.align	4


	//----- nvinfo : EIATTR_CUDA_API_VERSION
	.align		4
        /*0000*/ 	.byte	0x04, 0x37
        /*0002*/ 	.short	(.L_17 - .L_16)
.L_16:
        /*0004*/ 	.word	0x00000081


	//----- nvinfo : EIATTR_KPARAM_INFO
	.align		4
.L_17:
        /*0008*/ 	.byte	0x04, 0x17
        /*000a*/ 	.short	(.L_19 - .L_18)
.L_18:
        /*000c*/ 	.word	0x00000000
        /*0010*/ 	.short	0x0019
        /*0012*/ 	.short	0x0080
        /*0014*/ 	.byte	0x00, 0xf4, 0x21, 0x00


	//----- nvinfo : EIATTR_KPARAM_INFO
	.align		4
.L_19:
        /*0018*/ 	.byte	0x04, 0x17
        /*001a*/ 	.short	(.L_21 - .L_20)
.L_20:
        /*001c*/ 	.word	0x00000000
        /*0020*/ 	.short	0x0018
        /*0022*/ 	.short	0x0078
        /*0024*/ 	.byte	0x00, 0xf4, 0x21, 0x00


	//----- nvinfo : EIATTR_KPARAM_INFO
	.align		4
.L_21:
        /*0028*/ 	.byte	0x04, 0x17
        /*002a*/ 	.short	(.L_23 - .L_22)
.L_22:
        /*002c*/ 	.word	0x00000000
        /*0030*/ 	.short	0x0017
        /*0032*/ 	.short	0x0070
        /*0034*/ 	.byte	0x00, 0xf0, 0x11, 0x00


	//----- nvinfo : EIATTR_KPARAM_INFO
	.align		4
.L_23:
        /*0038*/ 	.byte	0x04, 0x17
        /*003a*/ 	.short	(.L_25 - .L_24)
.L_24:
        /*003c*/ 	.word	0x00000000
        /*0040*/ 	.short	0x0016
        /*0042*/ 	.short	0x006c
        /*0044*/ 	.byte	0x00, 0xf0, 0x11, 0x00


	//----- nvinfo : EIATTR_KPARAM_INFO
	.align		4
.L_25:
        /*0048*/ 	.byte	0x04, 0x17
        /*004a*/ 	.short	(.L_27 - .L_26)
.L_26:
        /*004c*/ 	.word	0x00000000
        /*0050*/ 	.short	0x0015
        /*0052*/ 	.short	0x0068
        /*0054*/ 	.byte	0x00, 0xf0, 0x11, 0x00


	//----- nvinfo : EIATTR_KPARAM_INFO
	.align		4
.L_27:
        /*0058*/ 	.byte	0x04, 0x17
        /*005a*/ 	.short	(.L_29 - .L_28)
.L_28:
        /*005c*/ 	.word	0x00000000
        /*0060*/ 	.short	0x0014
        /*0062*/ 	.short	0x0064
        /*0064*/ 	.byte	0x00, 0xf0, 0x11, 0x00


	//----- nvinfo : EIATTR_KPARAM_INFO
	.align		4
.L_29:
        /*0068*/ 	.byte	0x04, 0x17
        /*006a*/ 	.short	(.L_31 - .L_30)
.L_30:
        /*006c*/ 	.word	0x00000000
        /*0070*/ 	.short	0x0013
        /*0072*/ 	.short	0x0060
        /*0074*/ 	.byte	0x00, 0xf0, 0x11, 0x00


	//----- nvinfo : EIATTR_KPARAM_INFO
	.align		4
.L_31:
        /*0078*/ 	.byte	0x04, 0x17
        /*007a*/ 	.short	(.L_33 - .L_32)
.L_32:
        /*007c*/ 	.word	0x00000000
        /*0080*/ 	.short	0x0012
        /*0082*/ 	.short	0x005c
        /*0084*/ 	.byte	0x00, 0xf0, 0x11, 0x00


	//----- nvinfo : EIATTR_KPARAM_INFO
	.align		4
.L_33:
        /*0088*/ 	.byte	0x04, 0x17
        /*008a*/ 	.short	(.L_35 - .L_34)
.L_34:
        /*008c*/ 	.word	0x00000000
        /*0090*/ 	.short	0x0011
        /*0092*/ 	.short	0x0058
        /*0094*/ 	.byte	0x00, 0xf0, 0x11, 0x00


	//----- nvinfo : EIATTR_KPARAM_INFO
	.align		4
.L_35:
        /*0098*/ 	.byte	0x04, 0x17
        /*009a*/ 	.short	(.L_37 - .L_36)
.L_36:
        /*009c*/ 	.word	0x00000000
        /*00a0*/ 	.short	0x0010
        /*00a2*/ 	.short	0x0054
        /*00a4*/ 	.byte	0x00, 0xf0, 0x11, 0x00


	//----- nvinfo : EIATTR_KPARAM_INFO
	.align		4
.L_37:
        /*00a8*/ 	.byte	0x04, 0x17
        /*00aa*/ 	.short	(.L_39 - .L_38)
.L_38:
        /*00ac*/ 	.word	0x00000000
        /*00b0*/ 	.short	0x000f
        /*00b2*/ 	.short	0x0050
        /*00b4*/ 	.byte	0x00, 0xf0, 0x11, 0x00


	//----- nvinfo : EIATTR_KPARAM_INFO
	.align		4
.L_39:
        /*00b8*/ 	.byte	0x04, 0x17
        /*00ba*/ 	.short	(.L_41 - .L_40)
.L_40:
        /*00bc*/ 	.word	0x00000000
        /*00c0*/ 	.short	0x000e
        /*00c2*/ 	.short	0x004c
        /*00c4*/ 	.byte	0x00, 0xf0, 0x11, 0x00


	//----- nvinfo : EIATTR_KPARAM_INFO
	.align		4
.L_41:
        /*00c8*/ 	.byte	0x04, 0x17
        /*00ca*/ 	.short	(.L_43 - .L_42)
.L_42:
        /*00cc*/ 	.word	0x00000000
        /*00d0*/ 	.short	0x000d
        /*00d2*/ 	.short	0x0048
        /*00d4*/ 	.byte	0x00, 0xf0, 0x11, 0x00


	//----- nvinfo : EIATTR_KPARAM_INFO
	.align		4
.L_43:
        /*00d8*/ 	.byte	0x04, 0x17
        /*00da*/ 	.short	(.L_45 - .L_44)
.L_44:
        /*00dc*/ 	.word	0x00000000
        /*00e0*/ 	.short	0x000c
        /*00e2*/ 	.short	0x0044
        /*00e4*/ 	.byte	0x00, 0xf0, 0x11, 0x00


	//----- nvinfo : EIATTR_KPARAM_INFO
	.align		4
.L_45:
        /*00e8*/ 	.byte	0x04, 0x17
        /*00ea*/ 	.short	(.L_47 - .L_46)
.L_46:
        /*00ec*/ 	.word	0x00000000
        /*00f0*/ 	.short	0x000b
        /*00f2*/ 	.short	0x0040
        /*00f4*/ 	.byte	0x00, 0xf0, 0x11, 0x00


	//----- nvinfo : EIATTR_KPARAM_INFO
	.align		4
.L_47:
        /*00f8*/ 	.byte	0x04, 0x17
        /*00fa*/ 	.short	(.L_49 - .L_48)
.L_48:
        /*00fc*/ 	.word	0x00000000
        /*0100*/ 	.short	0x000a
        /*0102*/ 	.short	0x003c
        /*0104*/ 	.byte	0x00, 0xf0, 0x11, 0x00


	//----- nvinfo : EIATTR_KPARAM_INFO
	.align		4
.L_49:
        /*0108*/ 	.byte	0x04, 0x17
        /*010a*/ 	.short	(.L_51 - .L_50)
.L_50:
        /*010c*/ 	.word	0x00000000
        /*0110*/ 	.short	0x0009
        /*0112*/ 	.short	0x0038
        /*0114*/ 	.byte	0x00, 0xf0, 0x11, 0x00


	//----- nvinfo : EIATTR_KPARAM_INFO
	.align		4
.L_51:
        /*0118*/ 	.byte	0x04, 0x17
        /*011a*/ 	.short	(.L_53 - .L_52)
.L_52:
        /*011c*/ 	.word	0x00000000
        /*0120*/ 	.short	0x0008
        /*0122*/ 	.short	0x0034
        /*0124*/ 	.byte	0x00, 0xf0, 0x11, 0x00


	//----- nvinfo : EIATTR_KPARAM_INFO
	.align		4
.L_53:
        /*0128*/ 	.byte	0x04, 0x17
        /*012a*/ 	.short	(.L_55 - .L_54)
.L_54:
        /*012c*/ 	.word	0x00000000
        /*0130*/ 	.short	0x0007
        /*0132*/ 	.short	0x0030
        /*0134*/ 	.byte	0x00, 0xf0, 0x11, 0x00


	//----- nvinfo : EIATTR_KPARAM_INFO
	.align		4
.L_55:
        /*0138*/ 	.byte	0x04, 0x17
        /*013a*/ 	.short	(.L_57 - .L_56)
.L_56:
        /*013c*/ 	.word	0x00000000
        /*0140*/ 	.short	0x0006
        /*0142*/ 	.short	0x002c
        /*0144*/ 	.byte	0x00, 0xf0, 0x11, 0x00


	//----- nvinfo : EIATTR_KPARAM_INFO
	.align		4
.L_57:
        /*0148*/ 	.byte	0x04, 0x17
        /*014a*/ 	.short	(.L_59 - .L_58)
.L_58:
        /*014c*/ 	.word	0x00000000
        /*0150*/ 	.short	0x0005
        /*0152*/ 	.short	0x0028
        /*0154*/ 	.byte	0x00, 0xf0, 0x11, 0x00


	//----- nvinfo : EIATTR_KPARAM_INFO
	.align		4
.L_59:
        /*0158*/ 	.byte	0x04, 0x17
        /*015a*/ 	.short	(.L_61 - .L_60)
.L_60:
        /*015c*/ 	.word	0x00000000
        /*0160*/ 	.short	0x0004
        /*0162*/ 	.short	0x0020
        /*0164*/ 	.byte	0x00, 0xf4, 0x21, 0x00


	//----- nvinfo : EIATTR_KPARAM_INFO
	.align		4
.L_61:
        /*0168*/ 	.byte	0x04, 0x17
        /*016a*/ 	.short	(.L_63 - .L_62)
.L_62:
        /*016c*/ 	.word	0x00000000
        /*0170*/ 	.short	0x0003
        /*0172*/ 	.short	0x0018
        /*0174*/ 	.byte	0x00, 0xf4, 0x21, 0x00


	//----- nvinfo : EIATTR_KPARAM_INFO
	.align		4
.L_63:
        /*0178*/ 	.byte	0x04, 0x17
        /*017a*/ 	.short	(.L_65 - .L_64)
.L_64:
        /*017c*/ 	.word	0x00000000
        /*0180*/ 	.short	0x0002
        /*0182*/ 	.short	0x0010
        /*0184*/ 	.byte	0x00, 0xf4, 0x21, 0x00


	//----- nvinfo : EIATTR_KPARAM_INFO
	.align		4
.L_65:
        /*0188*/ 	.byte	0x04, 0x17
        /*018a*/ 	.short	(.L_67 - .L_66)
.L_66:
        /*018c*/ 	.word	0x00000000
        /*0190*/ 	.short	0x0001
        /*0192*/ 	.short	0x0008
        /*0194*/ 	.byte	0x00, 0xf4, 0x21, 0x00


	//----- nvinfo : EIATTR_KPARAM_INFO
	.align		4
.L_67:
        /*0198*/ 	.byte	0x04, 0x17
        /*019a*/ 	.short	(.L_69 - .L_68)
.L_68:
        /*019c*/ 	.word	0x00000000
        /*01a0*/ 	.short	0x0000
        /*01a2*/ 	.short	0x0000
        /*01a4*/ 	.byte	0x00, 0xf4, 0x21, 0x00


	//----- nvinfo : EIATTR_AT_ENTRY_FRAGMENTS
	.align		4
.L_69:
        /*01a8*/ 	.byte	0x04, 0x4f
        /*01aa*/ 	.short	(.L_71 - .L_70)


	//   ....[0]....
.L_70:
        /*01ac*/ 	.word	0x00000004


	//----- nvinfo : EIATTR_RESERVED_SMEM_USED
	.align		4
.L_71:
        /*01b0*/ 	.byte	0x01, 0x41
	.zero		2


	//----- nvinfo : EIATTR_SPARSE_MMA_MASK
	.align		4
        /*01b4*/ 	.byte	0x03, 0x50
        /*01b6*/ 	.short	0x0000


	//----- nvinfo : EIATTR_TCGEN05_1CTA_USED
	.align		4
        /*01b8*/ 	.byte	0x01, 0x51
	.zero		2


	//----- nvinfo : EIATTR_MAXREG_COUNT
	.align		4
        /*01bc*/ 	.byte	0x03, 0x1b
        /*01be*/ 	.short	0x00ff


	//----- nvinfo : EIATTR_NUM_BARRIERS
	.align		4
        /*01c0*/ 	.byte	0x02, 0x4c
        /*01c2*/ 	.byte	0x01
	.zero		1


	//----- nvinfo : EIATTR_INT_WARP_WIDE_INSTR_OFFSETS
	.align		4
        /*01c4*/ 	.byte	0x04, 0x31
        /*01c6*/ 	.short	(.L_73 - .L_72)


	//   ....[0]....
.L_72:
        /*01c8*/ 	.word	0x00000c90


	//   ....[1]....
        /*01cc*/ 	.word	0x00000ca0


	//   ....[2]....
        /*01d0*/ 	.word	0x00000f90


	//   ....[3]....
        /*01d4*/ 	.word	0x00001010


	//   ....[4]....
        /*01d8*/ 	.word	0x00004840


	//   ....[5]....
        /*01dc*/ 	.word	0x00008790


	//   ....[6]....
        /*01e0*/ 	.word	0x000087e0


	//----- nvinfo : EIATTR_COOP_GROUP_MASK_REGIDS
	.align		4
.L_73:
        /*01e4*/ 	.byte	0x04, 0x29
        /*01e6*/ 	.short	(.L_75 - .L_74)


	//   ....[0]....
.L_74:
        /*01e8*/ 	.word	0xffffffff


	//   ....[1]....
        /*01ec*/ 	.word	0xffffffff


	//   ....[2]....
        /*01f0*/ 	.word	0xffffffff


	//   ....[3]....
        /*01f4*/ 	.word	0xffffffff


	//   ....[4]....
        /*01f8*/ 	.word	0xffffffff


	//   ....[5]....
        /*01fc*/ 	.word	0xffffffff


	//   ....[6]....
        /*0200*/ 	.word	0xffffffff


	//   ....[7]....
        /*0204*/ 	.word	0xffffffff


	//----- nvinfo : EIATTR_COOP_GROUP_INSTR_OFFSETS
	.align		4
.L_75:
        /*0208*/ 	.byte	0x04, 0x28
        /*020a*/ 	.short	(.L_77 - .L_76)


	//   ....[0]....
.L_76:
        /*020c*/ 	.word	0x00000050


	//   ....[1]....
        /*0210*/ 	.word	0x00000310


	//   ....[2]....
        /*0214*/ 	.word	0x000025a0


	//   ....[3]....
        /*0218*/ 	.word	0x00003c90


	//   ....[4]....
        /*021c*/ 	.word	0x00006120


	//   ....[5]....
        /*0220*/ 	.word	0x00007160


	//   ....[6]....
        /*0224*/ 	.word	0x00008620


	//   ....[7]....
        /*0228*/ 	.word	0x00008890


	//----- nvinfo : EIATTR_VRC_CTA_INIT_COUNT
	.align		4
.L_77:
        /*022c*/ 	.byte	0x02, 0x4a
        /*022e*/ 	.byte	0x80
	.zero		1


	//----- nvinfo : EIATTR_MBARRIER_INSTR_OFFSETS
	.align		4
        /*0230*/ 	.byte	0x04, 0x39
        /*0232*/ 	.short	(.L_79 - .L_78)


	//   ....[0]....
.L_78:
        /*0234*/ 	.word	0x00000e40
        /*0238*/ 	.word	0x000000ff
        /*023c*/ 	.word	0x00000000
        /*0240*/ 	.short	0x0100
        /*0242*/ 	.byte	0x0c
	.zero		1


	//   ....[1]....
        /*0244*/ 	.word	0x00001000
        /*0248*/ 	.word	0x000000ff
        /*024c*/ 	.word	0x00003808
        /*0250*/ 	.short	0x0100
        /*0252*/ 	.byte	0x0a
	.zero		1


	//   ....[2]....
        /*0254*/ 	.word	0x00001150
        /*0258*/ 	.word	0x000000ff
        /*025c*/ 	.word	0x00001000
        /*0260*/ 	.short	0x0100
        /*0262*/ 	.byte	0x0a
	.zero		1


	//   ....[3]....
        /*0264*/ 	.word	0x00001280
        /*0268*/ 	.word	0x000000ff
        /*026c*/ 	.word	0x00001000
        /*0270*/ 	.short	0x010a
        /*0272*/ 	.byte	0x0a
	.zero		1


	//   ....[4]....
        /*0274*/ 	.word	0x000013c0
        /*0278*/ 	.word	0x000000ff
        /*027c*/ 	.word	0x00001000
        /*0280*/ 	.short	0x0108
        /*0282*/ 	.byte	0x0a
	.zero		1


	//   ....[5]....
        /*0284*/ 	.word	0x00004b70
        /*0288*/ 	.word	0x000000ff
        /*028c*/ 	.word	0x00003810
        /*0290*/ 	.short	0x0100
        /*0292*/ 	.byte	0x0a
	.zero		1


	//   ....[6]....
        /*0294*/ 	.word	0x00004c70
        /*0298*/ 	.word	0x000000ff
        /*029c*/ 	.word	0x00003810
        /*02a0*/ 	.short	0x010a
        /*02a2*/ 	.byte	0x0a
	.zero		1


	//   ....[7]....
        /*02a4*/ 	.word	0x00004fb0
        /*02a8*/ 	.word	0x000000ff
        /*02ac*/ 	.word	0x00003810
        /*02b0*/ 	.short	0x0108
        /*02b2*/ 	.byte	0x0a
	.zero		1


	//   ....[8]....
        /*02b4*/ 	.word	0x00005830
        /*02b8*/ 	.word	0x000000ff
        /*02bc*/ 	.word	0x00000000
        /*02c0*/ 	.short	0x010a
        /*02c2*/ 	.byte	0x0c
	.zero		1


	//   ....[9]....
        /*02c4*/ 	.word	0x00007c50
        /*02c8*/ 	.word	0x000000ff
        /*02cc*/ 	.word	0x00000000
        /*02d0*/ 	.short	0x010a
        /*02d2*/ 	.byte	0x0c
	.zero		1


	//   ....[10]....
        /*02d4*/ 	.word	0x00007dd0
        /*02d8*/ 	.word	0x000000ff
        /*02dc*/ 	.word	0x00003800
        /*02e0*/ 	.short	0x0108
        /*02e2*/ 	.byte	0x0a
	.zero		1


	//   ....[11]....
        /*02e4*/ 	.word	0x00007ee0
        /*02e8*/ 	.word	0x000000ff
        /*02ec*/ 	.word	0x00003808
        /*02f0*/ 	.short	0x0108
        /*02f2*/ 	.byte	0x0a
	.zero		1


	//   ....[12]....
        /*02f4*/ 	.word	0x000088b0
        /*02f8*/ 	.word	0x000000ff
        /*02fc*/ 	.word	0x00001000
        /*0300*/ 	.short	0x010a
        /*0302*/ 	.byte	0x0a
	.zero		1


	//   ....[13]....
        /*0304*/ 	.word	0x000088e0
        /*0308*/ 	.word	0x000000ff
        /*030c*/ 	.word	0x00003810
        /*0310*/ 	.short	0x010a
        /*0312*/ 	.byte	0x0a
	.zero		1


	//   ....[14]....
        /*0314*/ 	.word	0x00008910
        /*0318*/ 	.word	0x000000ff
        /*031c*/ 	.word	0x00000000
        /*0320*/ 	.short	0x010a
        /*0322*/ 	.byte	0x0c
	.zero		1


	//   ....[15]....
        /*0324*/ 	.word	0x00008940
        /*0328*/ 	.word	0x000000ff
        /*032c*/ 	.word	0x00000000
        /*0330*/ 	.short	0x010a
        /*0332*/ 	.byte	0x0c
	.zero		1


	//----- nvinfo : EIATTR_NUM_MBARRIERS
	.align		4
.L_79:
        /*0334*/ 	.byte	0x03, 0x38
        /*0336*/ 	.short	0xffff


	//----- nvinfo : EIATTR_EXIT_INSTR_OFFSETS
	.align		4
        /*0338*/ 	.byte	0x04, 0x1c
        /*033a*/ 	.short	(.L_81 - .L_80)


	//   ....[0]....
.L_80:
        /*033c*/ 	.word	0x000088a0


	//----- nvinfo : EIATTR_REQNTID
	.align		4
.L_81:
        /*0340*/ 	.byte	0x04, 0x10
        /*0342*/ 	.short	(.L_83 - .L_82)
.L_82:
        /*0344*/ 	.word	0x00000080
        /*0348*/ 	.word	0x00000001
        /*034c*/ 	.word	0x00000001


	//----- nvinfo : EIATTR_CRS_STACK_SIZE
	.align		4
.L_83:
        /*0350*/ 	.byte	0x04, 0x1e
        /*0352*/ 	.short	(.L_85 - .L_84)
.L_84:
        /*0354*/ 	.word	0x00000000


	//----- nvinfo : EIATTR_CBANK_PARAM_SIZE
	.align		4
.L_85:
        /*0358*/ 	.byte	0x03, 0x19
        /*035a*/ 	.short	0x0088


	//----- nvinfo : EIATTR_PARAM_CBANK
	.align		4
        /*035c*/ 	.byte	0x04, 0x0a
        /*035e*/ 	.short	(.L_87 - .L_86)
	.align		4
.L_86:
        /*0360*/ 	.word	index@(.nv.constant0.attn_fwd)
        /*0364*/ 	.short	0x0380
        /*0366*/ 	.short	0x0088


	//----- nvinfo : EIATTR_SW_WAR
	.align		4
.L_87:
        /*0368*/ 	.byte	0x04, 0x36
        /*036a*/ 	.short	(.L_89 - .L_88)
.L_88:
        /*036c*/ 	.word	0x00000008
.L_89:


//--------------------- .nv.compat                --------------------------
	.section	.nv.compat,"",@"SHT_CUDA_COMPAT_INFO"
	.align	4
        /*0000*/ 	.byte	0x02, 0x02, 0x02, 0x00, 0x02, 0x05, 0x05, 0x00, 0x02, 0x03, 0x00, 0x00, 0x02, 0x06, 0x01, 0x00


//--------------------- .nv.callgraph             --------------------------
	.section	.nv.callgraph,"",@"SHT_CUDA_CALLGRAPH"
	.align	4
	.sectionentsize	8
	.align		4
        /*0000*/ 	.word	0x00000000
	.align		4
        /*0004*/ 	.word	0xffffffff
	.align		4
        /*0008*/ 	.word	0x00000000
	.align		4
        /*000c*/ 	.word	0xfffffffe
	.align		4
        /*0010*/ 	.word	0x00000000
	.align		4
        /*0014*/ 	.word	0xfffffffd
	.align		4
        /*0018*/ 	.word	0x00000000
	.align		4
        /*001c*/ 	.word	0xfffffffc


//--------------------- .nv.constant4             --------------------------
	.section	.nv.constant4,"a",@progbits
	.align	8
	.align		8
.nv.constant4:
        /*0000*/ 	.dword	_$_str


//--------------------- .text.attn_fwd            --------------------------
	.section	.text.attn_fwd,"ax",@progbits
	.align	128
        .global         attn_fwd
        .type           attn_fwd,@function
        .size           attn_fwd,(.L_x_28 - attn_fwd)
        .other          attn_fwd,@"STO_CUDA_ENTRY STV_DEFAULT"
attn_fwd:
.text.attn_fwd:
[----:B------:R-:W0:Y:S01]  /*0000*/  LDC R1, c[0x0][0x37c] ;  /* 0x0000df00ff017b82 */ /* 0x000e220000000800 */
[----:B------:R-:W1:Y:S02]  /*0010*/  S2R R0, SR_TID.X ;  /* 0x0000000000007919 */ /* 0x000e640000002100 */
[----:B-1----:R-:W-:-:S13]  /*0020*/  ISETP.GE.U32.AND P0, PT, R0, 0x20, PT ;  /* 0x000000200000780c */ /* 0x002fda0003f06070 */
[----:B------:R-:W-:Y:S05]  /*0030*/  @P0 BRA `(.L_x_0) ;  /* 0x0000000000b80947 */ /* 0x000fea0003800000 */
[----:B------:R-:W1:Y:S01]  /*0040*/  S2UR UR6, SR_CgaCtaId ;  /* 0x00000000000679c3 */ /* 0x000e620000008800 */
[----:B------:R-:W-:Y:S01]  /*0050*/  NOP ;  /* 0x0000000000007918 */ /* 0x000fe20000000000 */
[----:B------:R-:W-:Y:S02]  /*0060*/  UMOV UR4, 0x40 ;  /* 0x0000004000047882 */ /* 0x000fe40000000000 */
[----:B-1----:R-:W-:-:S09]  /*0070*/  ULEA UR4, UR6, UR4, 0x18 ;  /* 0x0000000406047291 */ /* 0x002fd2000f8ec0ff */
[----:B------:R-:W1:Y:S01]  /*0080*/  LDS.U8 R2, [UR4] ;  /* 0x00000004ff027984 */ /* 0x000e620008000000 */
[----:B------:R-:W-:Y:S02]  /*0090*/  UMOV UR4, 0x400 ;  /* 0x0000040000047882 */ /* 0x000fe40000000000 */
[----:B------:R-:W-:Y:S01]  /*00a0*/  ULEA UR4, UR6, UR4, 0x18 ;  /* 0x0000000406047291 */ /* 0x000fe2000f8ec0ff */
[----:B-1----:R-:W-:-:S13]  /*00b0*/  ISETP.NE.AND P1, PT, R2, RZ, PT ;  /* 0x000000ff0200720c */ /* 0x002fda0003f25270 */
[----:B------:R-:W-:Y:S05]  /*00c0*/  @P1 BRA `(.L_x_1) ;  /* 0x00000000007c1947 */ /* 0x000fea0003800000 */
[----:B------:R-:W-:-:S13]  /*00d0*/  ELECT P1, URZ, PT ;  /* 0x0000000000ff782f */ /* 0x000fda0003820000 */
[----:B------:R-:W-:Y:S05]  /*00e0*/  @!P1 BRA `(.L_x_2) ;  /* 0x0000000000849947 */ /* 0x000fea0003800000 */
[----:B------:R-:W-:Y:S01]  /*00f0*/  UMOV UR5, 0x4 ;  /* 0x0000000400057882 */ /* 0x000fe20000000000 */
[----:B------:R-:W-:Y:S02]  /*0100*/  IMAD.MOV.U32 R5, RZ, RZ, 0x1 ;  /* 0x00000001ff057424 */ /* 0x000fe400078e00ff */
[----:B------:R-:W-:Y:S02]  /*0110*/  IMAD.MOV.U32 R3, RZ, RZ, 0xf ;  /* 0x0000000fff037424 */ /* 0x000fe400078e00ff */
[----:B------:R-:W-:Y:S04]  /*0120*/  DEPBAR.LE SB1, 0x36 ;  /* 0x00009d800000791a */ /* 0x000fe80000000000 */
[----:B------:R-:W1:Y:S02]  /*0130*/  UTCATOMSWS.FIND_AND_SET.ALIGN UP0, UR5, UR5 ;  /* 0x00000005000575e3 */ /* 0x000e640008000800 */
[----:B-1----:R-:W-:-:S04]  /*0140*/  PLOP3.LUT P1, PT, PT, PT, UP0, 0x80, 0x8 ;  /* 0x000000000008781c */ /* 0x002fc80003f2f008 */
[----:B------:R-:W-:-:S04]  /*0150*/  SEL R2, RZ, 0xffffffff, !P1 ;  /* 0xffffffffff027807 */ /* 0x000fc80004800000 */
[----:B------:R-:W-:Y:S01]  /*0160*/  ISETP.NE.AND P1, PT, R2, RZ, PT ;  /* 0x000000ff0200720c */ /* 0x000fe20003f25270 */
[----:B------:R-:W-:-:S12]  /*0170*/  IMAD.U32 R2, RZ, RZ, UR5 ;  /* 0x00000005ff027e24 */ /* 0x000fd8000f8e00ff */
[----:B------:R-:W-:Y:S05]  /*0180*/  @P1 BRA `(.L_x_3) ;  /* 0x0000000000241947 */ /* 0x000fea0003800000 */
.L_x_4:
[----:B------:R-:W-:Y:S05]  /*0190*/  NANOSLEEP 0x64 ;  /* 0x000000640000795d */ /* 0x000fea0003800000 */
[----:B------:R-:W-:-:S05]  /*01a0*/  UMOV UR5, 0x4 ;  /* 0x0000000400057882 */ /* 0x000fca0000000000 */
[----:B------:R-:W-:Y:S04]  /*01b0*/  DEPBAR.LE SB1, 0x36 ;  /* 0x00009d800000791a */ /* 0x000fe80000000000 */
[----:B------:R-:W1:Y:S02]  /*01c0*/  UTCATOMSWS.FIND_AND_SET.ALIGN UP0, UR5, UR5 ;  /* 0x00000005000575e3 */ /* 0x000e640008000800 */
[----:B-1----:R-:W-:-:S04]  /*01d0*/  PLOP3.LUT P1, PT, PT, PT, UP0, 0x80, 0x8 ;  /* 0x000000000008781c */ /* 0x002fc80003f2f008 */
[----:B------:R-:W-:-:S04]  /*01e0*/  SEL R2, RZ, 0xffffffff, !P1 ;  /* 0xffffffffff027807 */ /* 0x000fc80004800000 */
[----:B------:R-:W-:Y:S01]  /*01f0*/  ISETP.NE.AND P1, PT, R2, RZ, PT ;  /* 0x000000ff0200720c */ /* 0x000fe20003f25270 */
[----:B------:R-:W-:-:S12]  /*0200*/  IMAD.U32 R2, RZ, RZ, UR5 ;  /* 0x00000005ff027e24 */ /* 0x000fd8000f8e00ff */
[----:B------:R-:W-:Y:S05]  /*0210*/  @!P1 BRA `(.L_x_4) ;  /* 0xfffffffc00dc9947 */ /* 0x000fea000383ffff */
.L_x_3:
[C---:B------:R-:W-:Y:S01]  /*0220*/  VIADD R4, R2.reuse, 0x10 ;  /* 0x0000001002047836 */ /* 0x040fe20000000000 */
[----:B------:R-:W-:Y:S01]  /*0230*/  UMOV UR5, 0x50 ;  /* 0x0000005000057882 */ /* 0x000fe20000000000 */
[----:B------:R-:W-:Y:S01]  /*0240*/  SHF.L.U32 R3, R3, R2, RZ ;  /* 0x0000000203037219 */ /* 0x000fe200000006ff */
[----:B------:R-:W-:Y:S01]  /*0250*/  ULEA UR5, UR6, UR5, 0x18 ;  /* 0x0000000506057291 */ /* 0x000fe2000f8ec0ff */
[----:B------:R-:W-:Y:S01]  /*0260*/  IMAD.SHL.U32 R2, R2, 0x20, RZ ;  /* 0x0000002002027824 */ /* 0x000fe200078e00ff */
[----:B------:R-:W-:-:S04]  /*0270*/  SHF.L.U32 R4, R5, R4, RZ ;  /* 0x0000000405047219 */ /* 0x000fc800000006ff */
[----:B------:R-:W-:-:S05]  /*0280*/  LOP3.LUT R3, R4, R3, RZ, 0xfc, !PT ;  /* 0x0000000304037212 */ /* 0x000fca00078efcff */
[----:B------:R1:W-:Y:S04]  /*0290*/  ATOMS.OR RZ, [UR5], R3 ;  /* 0x00000003ffff798c */ /* 0x0003e8000b000005 */
[----:B------:R1:W-:Y:S01]  /*02a0*/  STS [UR4], R2 ;  /* 0x00000002ff007988 */ /* 0x0003e20008000804 */
[----:B------:R-:W-:Y:S05]  /*02b0*/  BRA `(.L_x_2) ;  /* 0x0000000000107947 */ /* 0x000fea0003800000 */
.L_x_1:
[----:B------:R-:W-:-:S05]  /*02c0*/  IMAD.MOV.U32 R2, RZ, RZ, -0x1 ;  /* 0xffffffffff027424 */ /* 0x000fca00078e00ff */
[----:B------:R1:W-:Y:S02]  /*02d0*/  STS [UR4], R2 ;  /* 0x00000002ff007988 */ /* 0x0003e40008000804 */
[----:B-1----:R-:W-:-:S07]  /*02e0*/  MOV R2, 0x300 ;  /* 0x0000030000027802 */ /* 0x002fce0000000f00 */
[----:B0-----:R-:W-:Y:S05]  /*02f0*/  CALL.REL.NOINC `($__internal_1_$__cuda_sm10x_tcgen05_guardrail_trap_phase_invalid_during_alloc) ;  /* 0x0000008400a87944 */ /* 0x001fea0003c00000 */
.L_x_2:
[----:B------:R-:W-:Y:S05]  /*0300*/  WARPSYNC.ALL ;  /* 0x0000000000007948 */ /* 0x000fea0003800000 */
[----:B------:R-:W-:Y:S01]  /*0310*/  NOP ;  /* 0x0000000000007918 */ /* 0x000fe20000000000 */
.L_x_0:
[----:B------:R-:W2:Y:S01]  /*0320*/  S2R R99, SR_CTAID.X ;  /* 0x0000000000637919 */ /* 0x000ea20000002500 */
[----:B------:R-:W3:Y:S01]  /*0330*/  S2UR UR6, SR_CgaCtaId ;  /* 0x00000000000679c3 */ /* 0x000ee20000008800 */
[----:B------:R-:W4:Y:S01]  /*0340*/  LDCU.64 UR4, c[0x0][0x3b0] ;  /* 0x00007600ff0477ac */ /* 0x000f220008000a00 */
[----:B------:R-:W-:Y:S01]  /*0350*/  SHF.R.U32.HI R6, RZ, 0x6, R0 ;  /* 0x00000006ff067819 */ /* 0x000fe20000011600 */
[----:B------:R-:W-:-:S03]  /*0360*/  UMOV UR10, 0x400 ;  /* 0x00000400000a7882 */ /* 0x000fc60000000000 */
[----:B------:R-:W-:Y:S01]  /*0370*/  SGXT.U32 R6, R6, 0x1 ;  /* 0x000000010606781a */ /* 0x000fe20000000000 */
[----:B------:R-:W1:Y:S01]  /*0380*/  LDCU.64 UR22, c[0x0][0x358] ;  /* 0x00006b00ff1677ac */ /* 0x000e620008000a00 */
[----:B------:R-:W4:Y:S08]  /*0390*/  S2UR UR8, SR_CTAID.Y ;  /* 0x00000000000879c3 */ /* 0x000f300000002600 */
[----:B------:R-:W0:Y:S08]  /*03a0*/  LDC R16, c[0x0][0x3b8] ;  /* 0x0000ee00ff107b82 */ /* 0x000e300000000800 */
[----:B------:R-:W1:Y:S01]  /*03b0*/  LDC.64 R18, c[0x0][0x380] ;  /* 0x0000e000ff127b82 */ /* 0x000e620000000a00 */
[----:B---3--:R-:W-:-:S07]  /*03c0*/  ULEA UR10, UR6, UR10, 0x18 ;  /* 0x0000000a060a7291 */ /* 0x008fce000f8ec0ff */
[----:B------:R-:W-:Y:S01]  /*03d0*/  BAR.SYNC.DEFER_BLOCKING 0x0 ;  /* 0x0000000000007b1d */ /* 0x000fe20000010000 */
[----:B--2---:R-:W-:Y:S01]  /*03e0*/  IMAD.SHL.U32 R99, R99, 0x40, RZ ;  /* 0x0000004063637824 */ /* 0x004fe200078e00ff */
[----:B----4-:R-:W-:-:S06]  /*03f0*/  UIMAD UR4, UR8, UR4, URZ ;  /* 0x00000004080472a4 */ /* 0x010fcc000f8e02ff */
[----:B------:R-:W2:Y:S01]  /*0400*/  LDC.64 R100, c[0x0][0x3c0] ;  /* 0x0000f000ff647b82 */ /* 0x000ea20000000a00 */
[----:B-1----:R-:W-:Y:S01]  /*0410*/  LOP3.LUT R2, R99, 0x3f, R0, 0xf8, !PT ;  /* 0x0000003f63027812 */ /* 0x002fe200078ef800 */
[----:B------:R-:W-:-:S04]  /*0420*/  USHF.L.U32 UR7, UR4, 0x1, URZ ;  /* 0x0000000104077899 */ /* 0x000fc800080006ff */
[----:B------:R-:W-:Y:S01]  /*0430*/  IMAD R3, R2, UR5, RZ ;  /* 0x0000000502037c24 */ /* 0x000fe2000f8e02ff */
[----:B------:R-:W-:Y:S01]  /*0440*/  UIMAD.WIDE UR4, UR4, 0x2, URZ ;  /* 0x00000002040478a5 */ /* 0x000fe2000f8e02ff */
[----:B------:R-:W1:Y:S02]  /*0450*/  LDC.64 R24, c[0x0][0x388] ;  /* 0x0000e200ff187b82 */ /* 0x000e640000000a00 */
[C---:B------:R-:W-:Y:S02]  /*0460*/  IMAD.SHL.U32 R5, R3.reuse, 0x2, RZ ;  /* 0x0000000203057824 */ /* 0x040fe400078e00ff */
[----:B------:R-:W-:Y:S01]  /*0470*/  IMAD.HI R4, R3, 0x2, RZ ;  /* 0x0000000203047827 */ /* 0x000fe200078e02ff */
[----:B------:R-:W3:Y:S03]  /*0480*/  LDS R22, [UR10] ;  /* 0x0000000aff167984 */ /* 0x000ee60008000800 */
[----:B0-----:R-:W-:Y:S01]  /*0490*/  IMAD R3, R6, R16, RZ ;  /* 0x0000001006037224 */ /* 0x001fe200078e02ff */
[----:B------:R-:W-:Y:S01]  /*04a0*/  BAR.SYNC.DEFER_BLOCKING 0x0 ;  /* 0x0000000000007b1d */ /* 0x000fe20000010000 */
[----:B------:R-:W-:-:S02]  /*04b0*/  IADD3 R18, P1, P2, R5, UR7, R18 ;  /* 0x0000000705127c10 */ /* 0x000fc4000fa3e012 */
[----:B------:R-:W-:Y:S02]  /*04c0*/  IMAD R7, R16, 0x2, R3 ;  /* 0x0000000210077824 */ /* 0x000fe400078e0203 */
[----:B------:R-:W-:Y:S02]  /*04d0*/  IADD3.X R20, PT, PT, R4, UR5, R19, P1, P2 ;  /* 0x0000000504147c10 */ /* 0x000fe40008fe4413 */
[C---:B------:R-:W-:Y:S01]  /*04e0*/  IMAD R9, R16.reuse, 0x2, R7 ;  /* 0x0000000210097824 */ /* 0x040fe200078e0207 */
[-C--:B------:R-:W-:Y:S01]  /*04f0*/  LEA R4, P1, R3, R18.reuse, 0x1 ;  /* 0x0000001203047211 */ /* 0x080fe200078208ff */
[----:B------:R-:W0:Y:S01]  /*0500*/  LDCU UR4, c[0x0][0x3c8] ;  /* 0x00007900ff0477ac */ /* 0x000e220008000800 */
[----:B------:R-:W-:Y:S02]  /*0510*/  LEA R6, P2, R7, R18, 0x1 ;  /* 0x0000001207067211 */ /* 0x000fe400078408ff */
[----:B------:R-:W-:Y:S01]  /*0520*/  LEA.HI.X.SX32 R5, R3, R20, 0x1, P1 ;  /* 0x0000001403057211 */ /* 0x000fe200008f0eff */
[----:B------:R-:W-:Y:S01]  /*0530*/  IMAD R3, R16, 0x2, R9 ;  /* 0x0000000210037824 */ /* 0x000fe200078e0209 */
[----:B------:R-:W-:-:S02]  /*0540*/  LEA R8, P1, R9, R18, 0x1 ;  /* 0x0000001209087211 */ /* 0x000fc400078208ff */
[----:B------:R-:W-:Y:S01]  /*0550*/  LEA.HI.X.SX32 R7, R7, R20, 0x1, P2 ;  /* 0x0000001407077211 */ /* 0x000fe200010f0eff */
[C---:B------:R-:W-:Y:S01]  /*0560*/  IMAD R13, R16.reuse, 0x2, R3 ;  /* 0x00000002100d7824 */ /* 0x040fe200078e0203 */
[----:B------:R-:W-:Y:S02]  /*0570*/  LEA R10, P2, R3, R18, 0x1 ;  /* 0x00000012030a7211 */ /* 0x000fe400078408ff */
[-C--:B------:R-:W-:Y:S02]  /*0580*/  LEA.HI.X.SX32 R9, R9, R20.reuse, 0x1, P1 ;  /* 0x0000001409097211 */ /* 0x080fe400008f0eff */
[----:B------:R-:W-:Y:S01]  /*0590*/  LEA.HI.X.SX32 R11, R3, R20, 0x1, P2 ;  /* 0x00000014030b7211 */ /* 0x000fe200010f0eff */
[C---:B------:R-:W-:Y:S01]  /*05a0*/  IMAD R3, R16.reuse, 0x2, R13 ;  /* 0x0000000210037824 */ /* 0x040fe200078e020d */
[----:B------:R-:W-:Y:S01]  /*05b0*/  LEA R12, P1, R13, R18, 0x1 ;  /* 0x000000120d0c7211 */ /* 0x000fe200078208ff */
[----:B------:R-:W5:Y:S02]  /*05c0*/  LDG.E.U16 R17, desc[UR22][R4.64] ;  /* 0x0000001604117981 */ /* 0x000f64000c1e1500 */
[----:B------:R-:W-:-:S02]  /*05d0*/  IMAD R15, R16, 0x2, R3 ;  /* 0x00000002100f7824 */ /* 0x000fc400078e0203 */
[----:B------:R4:W5:Y:S01]  /*05e0*/  LDG.E.U16 R9, desc[UR22][R8.64] ;  /* 0x0000001608097981 */ /* 0x000962000c1e1500 */
[----:B------:R-:W-:Y:S01]  /*05f0*/  LEA.HI.X.SX32 R13, R13, R20, 0x1, P1 ;  /* 0x000000140d0d7211 */ /* 0x000fe200008f0eff */
[----:B------:R-:W-:Y:S02]  /*0600*/  IMAD R16, R16, 0x2, R15 ;  /* 0x0000000210107824 */ /* 0x000fe400078e020f */
[----:B------:R0:W5:Y:S04]  /*0610*/  LDG.E.U16 R19, desc[UR22][R6.64] ;  /* 0x0000001606137981 */ /* 0x000168000c1e1500 */
[----:B------:R0:W5:Y:S01]  /*0620*/  LDG.E.U16 R11, desc[UR22][R10.64] ;  /* 0x000000160a0b7981 */ /* 0x000162000c1e1500 */
[----:B----4-:R-:W-:Y:S02]  /*0630*/  SHF.R.U32.HI R8, RZ, 0x4, R0 ;  /* 0x00000004ff087819 */ /* 0x010fe40000011600 */
[----:B------:R-:W-:Y:S01]  /*0640*/  LEA R4, P1, R3, R18, 0x1 ;  /* 0x0000001203047211 */ /* 0x000fe200078208ff */
[----:B------:R4:W5:Y:S01]  /*0650*/  LDG.E.U16 R13, desc[UR22][R12.64] ;  /* 0x000000160c0d7981 */ /* 0x000962000c1e1500 */
[----:B------:R-:W-:-:S02]  /*0660*/  SGXT.U32 R8, R8, 0x3 ;  /* 0x000000030808781a */ /* 0x000fc40000000000 */
[----:B------:R-:W-:Y:S02]  /*0670*/  LEA.HI.X.SX32 R5, R3, R20, 0x1, P1 ;  /* 0x0000001403057211 */ /* 0x000fe400008f0eff */
[-C--:B0-----:R-:W-:Y:S01]  /*0680*/  LEA R6, P1, R16, R18.reuse, 0x1 ;  /* 0x0000001210067211 */ /* 0x081fe200078208ff */
[----:B--2---:R-:W-:Y:S01]  /*0690*/  IMAD R8, R8, R101, RZ ;  /* 0x0000006508087224 */ /* 0x004fe200078e02ff */
[----:B------:R-:W-:Y:S01]  /*06a0*/  LEA R14, P2, R15, R18, 0x1 ;  /* 0x000000120f0e7211 */ /* 0x000fe200078408ff */
[----:B------:R0:W5:Y:S01]  /*06b0*/  LDG.E.U16 R21, desc[UR22][R4.64] ;  /* 0x0000001604157981 */ /* 0x000162000c1e1500 */
[-C--:B------:R-:W-:Y:S01]  /*06c0*/  LEA.HI.X.SX32 R7, R16, R20.reuse, 0x1, P1 ;  /* 0x0000001410077211 */ /* 0x080fe200008f0eff */
[----:B------:R-:W-:Y:S01]  /*06d0*/  IMAD R10, R101, 0x8, R8 ;  /* 0x00000008650a7824 */ /* 0x000fe200078e0208 */
[----:B------:R-:W-:Y:S02]  /*06e0*/  SHF.R.U32.HI R3, RZ, 0x5, R0 ;  /* 0x00000005ff037819 */ /* 0x000fe40000011600 */
[----:B------:R-:W-:Y:S01]  /*06f0*/  LEA.HI.X.SX32 R15, R15, R20, 0x1, P2 ;  /* 0x000000140f0f7211 */ /* 0x000fe200010f0eff */
[----:B----4-:R-:W-:Y:S01]  /*0700*/  IMAD R12, R101, 0x8, R10 ;  /* 0x00000008650c7824 */ /* 0x010fe200078e020a */
[----:B------:R-:W-:Y:S01]  /*0710*/  LOP3.LUT R69, R0, 0xf, RZ, 0xc0, !PT ;  /* 0x0000000f00457812 */ /* 0x000fe200078ec0ff */
[----:B------:R2:W5:Y:S01]  /*0720*/  LDG.E.U16 R7, desc[UR22][R6.64] ;  /* 0x0000001606077981 */ /* 0x000562000c1e1500 */
[----:B------:R-:W-:-:S02]  /*0730*/  R2UR UR18, R3 ;  /* 0x00000000031272ca */ /* 0x000fc400000e0000 */
[----:B------:R-:W-:Y:S01]  /*0740*/  LOP3.LUT R3, R0, 0x3f, RZ, 0xc0, !PT ;  /* 0x0000003f00037812 */ /* 0x000fe200078ec0ff */
[----:B0-----:R-:W-:Y:S01]  /*0750*/  IMAD R4, R69, UR4, RZ ;  /* 0x0000000445047c24 */ /* 0x001fe2000f8e02ff */
[----:B------:R0:W5:Y:S01]  /*0760*/  LDG.E.U16 R15, desc[UR22][R14.64] ;  /* 0x000000160e0f7981 */ /* 0x000162000c1e1500 */
[----:B------:R-:W-:Y:S02]  /*0770*/  IMAD R100, R100, UR8, RZ ;  /* 0x0000000864647c24 */ /* 0x000fe4000f8e02ff */
[----:B--2---:R-:W-:Y:S01]  /*0780*/  IMAD R6, R101, 0x8, R12 ;  /* 0x0000000865067824 */ /* 0x004fe200078e020c */
[----:B------:R-:W-:Y:S01]  /*0790*/  SHF.R.S32.HI R68, RZ, 0x6, R0 ;  /* 0x00000006ff447819 */ /* 0x000fe20000011400 */
[----:B------:R-:W-:Y:S02]  /*07a0*/  IMAD.SHL.U32 R23, R3, 0x2, RZ ;  /* 0x0000000203177824 */ /* 0x000fe400078e00ff */
[----:B0-----:R-:W-:Y:S02]  /*07b0*/  IMAD R14, R101, 0x8, R6 ;  /* 0x00000008650e7824 */ /* 0x001fe400078e0206 */
[----:B------:R-:W-:-:S02]  /*07c0*/  IMAD.SHL.U32 R5, R4, 0x2, RZ ;  /* 0x0000000204057824 */ /* 0x000fc400078e00ff */
[----:B------:R-:W-:Y:S02]  /*07d0*/  IMAD.SHL.U32 R3, R100, 0x2, RZ ;  /* 0x0000000264037824 */ /* 0x000fe400078e00ff */
[----:B------:R-:W-:Y:S01]  /*07e0*/  IMAD R16, R101, 0x8, R14 ;  /* 0x0000000865107824 */ /* 0x000fe200078e020e */
[----:B------:R-:W-:Y:S01]  /*07f0*/  SGXT R68, R68, 0x1 ;  /* 0x000000014444781a */ /* 0x000fe20000000200 */
[----:B------:R-:W-:Y:S01]  /*0800*/  IMAD.HI R4, R4, 0x2, RZ ;  /* 0x0000000204047827 */ /* 0x000fe200078e02ff */
[----:B-1----:R-:W-:-:S03]  /*0810*/  IADD3 R5, P1, P2, R5, R24, R3 ;  /* 0x0000001805057210 */ /* 0x002fc60007a3e003 */
[----:B------:R-:W-:Y:S01]  /*0820*/  IMAD.HI R100, R100, 0x2, RZ ;  /* 0x0000000264647827 */ /* 0x000fe200078e02ff */
[----:B------:R-:W-:-:S03]  /*0830*/  LOP3.LUT R68, R23, 0x90, R68, 0x78, !PT ;  /* 0x0000009017447812 */ /* 0x000fc600078e7844 */
[----:B------:R-:W-:Y:S01]  /*0840*/  IMAD R18, R101, 0x8, R16 ;  /* 0x0000000865127824 */ /* 0x000fe200078e0210 */
[----:B------:R-:W-:-:S03]  /*0850*/  IADD3.X R23, PT, PT, R4, R25, R100, P1, P2 ;  /* 0x0000001904177210 */ /* 0x000fc60000fe4464 */
[----:B------:R-:W-:Y:S01]  /*0860*/  IMAD R4, R101, 0x8, R18 ;  /* 0x0000000865047824 */ /* 0x000fe200078e0212 */
[----:B------:R-:W-:-:S03]  /*0870*/  LEA R112, P1, R8, R5, 0x1 ;  /* 0x0000000508707211 */ /* 0x000fc600078208ff */
[C---:B------:R-:W-:Y:S01]  /*0880*/  IMAD R20, R101.reuse, 0x8, R4 ;  /* 0x0000000865147824 */ /* 0x040fe200078e0204 */
[----:B------:R-:W-:Y:S02]  /*0890*/  LEA R110, P2, R10, R5, 0x1 ;  /* 0x000000050a6e7211 */ /* 0x000fe400078408ff */
[-C--:B------:R-:W-:Y:S01]  /*08a0*/  LEA.HI.X.SX32 R113, R8, R23.reuse, 0x1, P1 ;  /* 0x0000001708717211 */ /* 0x080fe200008f0eff */
[C---:B------:R-:W-:Y:S01]  /*08b0*/  IMAD R8, R101.reuse, 0x8, R20 ;  /* 0x0000000865087824 */ /* 0x040fe200078e0214 */
[----:B------:R-:W-:Y:S02]  /*08c0*/  LEA.HI.X.SX32 R111, R10, R23, 0x1, P2 ;  /* 0x000000170a6f7211 */ /* 0x000fe400010f0eff */
[-C--:B------:R-:W-:Y:S01]  /*08d0*/  LEA R106, P1, R6, R5.reuse, 0x1 ;  /* 0x00000005066a7211 */ /* 0x080fe200078208ff */
[----:B------:R-:W-:Y:S01]  /*08e0*/  IMAD R10, R101, 0x8, R8 ;  /* 0x00000008650a7824 */ /* 0x000fe200078e0208 */
[-C--:B------:R-:W-:Y:S02]  /*08f0*/  LEA R104, P2, R14, R5.reuse, 0x1 ;  /* 0x000000050e687211 */ /* 0x080fe400078408ff */
[----:B------:R-:W-:-:S02]  /*0900*/  LEA R108, P3, R12, R5, 0x1 ;  /* 0x000000050c6c7211 */ /* 0x000fc400078608ff */
[-C--:B------:R-:W-:Y:S01]  /*0910*/  LEA.HI.X.SX32 R107, R6, R23.reuse, 0x1, P1 ;  /* 0x00000017066b7211 */ /* 0x080fe200008f0eff */
[C---:B------:R-:W-:Y:S01]  /*0920*/  IMAD R6, R101.reuse, 0x8, R10 ;  /* 0x0000000865067824 */ /* 0x040fe200078e020a */
[-C--:B------:R-:W-:Y:S02]  /*0930*/  LEA.HI.X.SX32 R105, R14, R23.reuse, 0x1, P2 ;  /* 0x000000170e697211 */ /* 0x080fe400010f0eff */
[----:B------:R-:W-:Y:S01]  /*0940*/  LEA.HI.X.SX32 R109, R12, R23, 0x1, P3 ;  /* 0x000000170c6d7211 */ /* 0x000fe200018f0eff */
[C---:B------:R-:W-:Y:S01]  /*0950*/  IMAD R12, R101.reuse, 0x8, R6 ;  /* 0x00000008650c7824 */ /* 0x040fe200078e0206 */
[-C--:B------:R-:W-:Y:S02]  /*0960*/  LEA R90, P2, R4, R5.reuse, 0x1 ;  /* 0x00000005045a7211 */ /* 0x080fe400078408ff */
[----:B------:R-:W-:Y:S02]  /*0970*/  LEA R102, P3, R16, R5, 0x1 ;  /* 0x0000000510667211 */ /* 0x000fe400078608ff */
[-C--:B------:R-:W-:Y:S01]  /*0980*/  LEA.HI.X.SX32 R91, R4, R23.reuse, 0x1, P2 ;  /* 0x00000017045b7211 */ /* 0x080fe200010f0eff */
[----:B------:R-:W-:Y:S01]  /*0990*/  IMAD R4, R101, 0x8, R12 ;  /* 0x0000000865047824 */ /* 0x000fe200078e020c */
[----:B------:R-:W-:-:S02]  /*09a0*/  LEA.HI.X.SX32 R103, R16, R23, 0x1, P3 ;  /* 0x0000001710677211 */ /* 0x000fc400018f0eff */
[-C--:B------:R-:W-:Y:S01]  /*09b0*/  LEA R92, P1, R18, R5.reuse, 0x1 ;  /* 0x00000005125c7211 */ /* 0x080fe200078208ff */
[C---:B------:R-:W-:Y:S01]  /*09c0*/  IMAD R14, R101.reuse, 0x8, R4 ;  /* 0x00000008650e7824 */ /* 0x040fe200078e0204 */
[----:B------:R-:W-:Y:S02]  /*09d0*/  LEA R88, P3, R20, R5, 0x1 ;  /* 0x0000000514587211 */ /* 0x000fe400078608ff */
[-C--:B------:R-:W-:Y:S01]  /*09e0*/  LEA.HI.X.SX32 R93, R18, R23.reuse, 0x1, P1 ;  /* 0x00000017125d7211 */ /* 0x080fe200008f0eff */
[----:B------:R-:W-:Y:S01]  /*09f0*/  IMAD R3, R101, 0x8, R14 ;  /* 0x0000000865037824 */ /* 0x000fe200078e020e */
[----:B------:R-:W-:Y:S02]  /*0a00*/  LEA.HI.X.SX32 R89, R20, R23, 0x1, P3 ;  /* 0x0000001714597211 */ /* 0x000fe400018f0eff */
[-C--:B------:R-:W-:Y:S02]  /*0a10*/  LEA R84, P2, R10, R5.reuse, 0x1 ;  /* 0x000000050a547211 */ /* 0x080fe400078408ff */
[----:B------:R-:W-:-:S02]  /*0a20*/  LEA R86, P1, R8, R5, 0x1 ;  /* 0x0000000508567211 */ /* 0x000fc400078208ff */
[----:B------:R-:W-:Y:S02]  /*0a30*/  LEA R82, P3, R6, R5, 0x1 ;  /* 0x0000000506527211 */ /* 0x000fe400078608ff */
[-C--:B------:R-:W-:Y:S02]  /*0a40*/  LEA.HI.X.SX32 R85, R10, R23.reuse, 0x1, P2 ;  /* 0x000000170a557211 */ /* 0x080fe400010f0eff */
[-C--:B------:R-:W-:Y:S02]  /*0a50*/  LEA.HI.X.SX32 R87, R8, R23.reuse, 0x1, P1 ;  /* 0x0000001708577211 */ /* 0x080fe400008f0eff */
[----:B------:R-:W-:Y:S02]  /*0a60*/  LEA.HI.X.SX32 R83, R6, R23, 0x1, P3 ;  /* 0x0000001706537211 */ /* 0x000fe400018f0eff */
[-C--:B------:R-:W-:Y:S02]  /*0a70*/  LEA R78, P2, R4, R5.reuse, 0x1 ;  /* 0x00000005044e7211 */ /* 0x080fe400078408ff */
[----:B------:R-:W-:-:S02]  /*0a80*/  LEA R80, P1, R12, R5, 0x1 ;  /* 0x000000050c507211 */ /* 0x000fc400078208ff */
[-C--:B------:R-:W-:Y:S02]  /*0a90*/  LEA R76, P3, R14, R5.reuse, 0x1 ;  /* 0x000000050e4c7211 */ /* 0x080fe400078608ff */
[----:B------:R-:W-:Y:S02]  /*0aa0*/  LEA R74, P4, R3, R5, 0x1 ;  /* 0x00000005034a7211 */ /* 0x000fe400078808ff */
[----:B---3--:R-:W-:Y:S02]  /*0ab0*/  R2UR UR9, R22 ;  /* 0x00000000160972ca */ /* 0x008fe400000e0000 */
[-C--:B------:R-:W-:Y:S02]  /*0ac0*/  LEA.HI.X.SX32 R79, R4, R23.reuse, 0x1, P2 ;  /* 0x00000017044f7211 */ /* 0x080fe400010f0eff */
[-C--:B------:R-:W-:Y:S02]  /*0ad0*/  LEA.HI.X.SX32 R81, R12, R23.reuse, 0x1, P1 ;  /* 0x000000170c517211 */ /* 0x080fe400008f0eff */
[----:B------:R-:W-:-:S02]  /*0ae0*/  LEA.HI.X.SX32 R77, R14, R23, 0x1, P3 ;  /* 0x000000170e4d7211 */ /* 0x000fc400018f0eff */
[----:B------:R-:W-:Y:S02]  /*0af0*/  LEA.HI.X.SX32 R75, R3, R23, 0x1, P4 ;  /* 0x00000017034b7211 */ /* 0x000fe400020f0eff */
[----:B------:R-:W-:Y:S01]  /*0b00*/  LOP3.LUT R4, R68, 0x20, RZ, 0x3c, !PT ;  /* 0x0000002044047812 */ /* 0x000fe200078e3cff */
[----:B------:R-:W-:Y:S06]  /*0b10*/  @P0 BRA `(.L_x_5) ;  /* 0x0000000000180947 */ /* 0x000fec0003800000 */
[----:B------:R-:W-:Y:S01]  /*0b20*/  ELECT P1, URZ, PT ;  /* 0x0000000000ff782f */ /* 0x000fe20003820000 */
[----:B------:R-:W-:Y:S01]  /*0b30*/  IMAD.MOV.U32 R3, RZ, RZ, 0x1 ;  /* 0x00000001ff037424 */ /* 0x000fe200078e00ff */
[----:B------:R-:W-:Y:S01]  /*0b40*/  UMOV UR4, 0x40 ;  /* 0x0000004000047882 */ /* 0x000fe20000000000 */
[----:B------:R-:W-:Y:S01]  /*0b50*/  UVIRTCOUNT.DEALLOC.SMPOOL 0x80 ;  /* 0x000000800000784c */ /* 0x000fe20000000000 */
[----:B------:R-:W-:-:S09]  /*0b60*/  ULEA UR4, UR6, UR4, 0x18 ;  /* 0x0000000406047291 */ /* 0x000fd2000f8ec0ff */
[----:B------:R0:W-:Y:S03]  /*0b70*/  @P1 STS.U8 [UR4], R3 ;  /* 0x00000003ff001988 */ /* 0x0001e60008000004 */
.L_x_5:
[----:B------:R-:W-:Y:S01]  /*0b80*/  USHF.L.U32 UR4, UR18, 0x15, URZ ;  /* 0x0000001512047899 */ /* 0x000fe200080006ff */
[C---:B------:R-:W-:Y:S01]  /*0b90*/  LOP3.LUT R6, R68.reuse, 0x40, RZ, 0x3c, !PT ;  /* 0x0000004044067812 */ /* 0x040fe200078e3cff */
[----:B-----5:R-:W-:Y:S01]  /*0ba0*/  STS.U16 [R68+UR10+0x3000], R17 ;  /* 0x0030001144007988 */ /* 0x020fe2000800040a */
[----:B------:R-:W-:Y:S01]  /*0bb0*/  LOP3.LUT R8, R68, 0x60, RZ, 0x3c, !PT ;  /* 0x0000006044087812 */ /* 0x000fe200078e3cff */
[----:B------:R-:W-:Y:S01]  /*0bc0*/  ULOP3.LUT UR4, UR4, 0x600000, URZ, 0xc0, !UPT ;  /* 0x0060000004047892 */ /* 0x000fe2000f8ec0ff */
[----:B------:R-:W-:Y:S01]  /*0bd0*/  LOP3.LUT P1, RZ, R0, 0x7f, RZ, 0xc0, !PT ;  /* 0x0000007f00ff7812 */ /* 0x000fe2000782c0ff */
[----:B------:R1:W-:Y:S01]  /*0be0*/  STS.U16 [R68+UR10+0x3400], R13 ;  /* 0x0034000d44007988 */ /* 0x0003e2000800040a */
[----:B------:R-:W-:Y:S01]  /*0bf0*/  UMOV UR5, 0x1 ;  /* 0x0000000100057882 */ /* 0x000fe20000000000 */
[----:B------:R-:W-:Y:S01]  /*0c00*/  UIADD3 UR11, UPT, UPT, UR9, UR4, URZ ;  /* 0x00000004090b7290 */ /* 0x000fe2000fffe0ff */
[----:B0-----:R-:W-:Y:S01]  /*0c10*/  VIADD R3, R99, 0x40 ;  /* 0x0000004063037836 */ /* 0x001fe20000000000 */
[----:B------:R0:W-:Y:S01]  /*0c20*/  STS.U16 [R4+UR10+0x3100], R19 ;  /* 0x0031001304007988 */ /* 0x0001e2000800040a */
[----:B------:R-:W-:Y:S01]  /*0c30*/  UIADD3 UR12, UPT, UPT, UR10, 0x3800, URZ ;  /* 0x000038000a0c7890 */ /* 0x000fe2000fffe0ff */
[----:B------:R-:W-:-:S02]  /*0c40*/  PRMT R5, RZ, 0x7610, R5 ;  /* 0x00007610ff057816 */ /* 0x000fc40000000005 */
[----:B------:R2:W-:Y:S01]  /*0c50*/  STS.U16 [R4+UR10+0x3500], R21 ;  /* 0x0035001504007988 */ /* 0x0005e2000800040a */
[----:B------:R-:W-:Y:S02]  /*0c60*/  ISETP.GT.AND P2, PT, R3, RZ, PT ;  /* 0x000000ff0300720c */ /* 0x000fe40003f44270 */
[----:B-1----:R-:W-:Y:S01]  /*0c70*/  PRMT R13, RZ, 0x7610, R13 ;  /* 0x00007610ff0d7816 */ /* 0x002fe2000000000d */
[----:B------:R1:W-:Y:S01]  /*0c80*/  STS.U16 [R6+UR10+0x3200], R9 ;  /* 0x0032000906007988 */ /* 0x0003e2000800040a */
[----:B------:R-:W-:Y:S01]  /*0c90*/  VOTEU.ALL UP0, P1 ;  /* 0x0000000000ff7886 */ /* 0x000fe20000800000 */
[----:B------:R-:W-:Y:S01]  /*0ca0*/  VOTEU.ALL UP1, P1 ;  /* 0x0000000000ff7886 */ /* 0x000fe20000820000 */
[----:B------:R-:W-:Y:S01]  /*0cb0*/  PRMT R17, RZ, 0x7610, R17 ;  /* 0x00007610ff117816 */ /* 0x000fe20000000011 */
[----:B------:R3:W-:Y:S01]  /*0cc0*/  STS.U16 [R6+UR10+0x3600], R15 ;  /* 0x0036000f06007988 */ /* 0x0007e2000800040a */
[----:B0-----:R-:W-:Y:S01]  /*0cd0*/  PRMT R19, RZ, 0x7610, R19 ;  /* 0x00007610ff137816 */ /* 0x001fe20000000013 */
[----:B------:R-:W-:-:S04]  /*0ce0*/  @!UP0 UIADD3 UR6, UPT, UPT, -UR5, 0x100000, URZ ;  /* 0x0010000005068890 */ /* 0x000fc8000fffe1ff */
[----:B------:R-:W-:Y:S02]  /*0cf0*/  @!UP0 USHF.L.U32 UR7, UR6, 0xb, URZ ;  /* 0x0000000b06078899 */ /* 0x000fe400080006ff */
[----:B------:R-:W-:Y:S01]  /*0d00*/  @!UP0 USHF.L.U32 UR6, UR6, 0x1, URZ ;  /* 0x0000000106068899 */ /* 0x000fe200080006ff */
[----:B------:R0:W-:Y:S01]  /*0d10*/  STS.U16 [R8+UR10+0x3300], R11 ;  /* 0x0033000b08007988 */ /* 0x0001e2000800040a */
[----:B--2---:R-:W-:Y:S02]  /*0d20*/  PRMT R21, RZ, 0x7610, R21 ;  /* 0x00007610ff157816 */ /* 0x004fe40000000015 */
[----:B-1----:R-:W-:Y:S01]  /*0d30*/  PRMT R9, RZ, 0x7610, R9 ;  /* 0x00007610ff097816 */ /* 0x002fe20000000009 */
[----:B------:R1:W-:Y:S01]  /*0d40*/  STS.U16 [R8+UR10+0x3700], R7 ;  /* 0x0037000708007988 */ /* 0x0003e2000800040a */
[----:B------:R-:W-:Y:S02]  /*0d50*/  PRMT R23, RZ, 0x7610, R23 ;  /* 0x00007610ff177816 */ /* 0x000fe40000000017 */
[----:B---3--:R-:W-:Y:S01]  /*0d60*/  PRMT R15, RZ, 0x7610, R15 ;  /* 0x00007610ff0f7816 */ /* 0x008fe2000000000f */
[----:B------:R-:W-:Y:S01]  /*0d70*/  STTM.16dp32bit_t0_t15.x8 tmem[UR11], RZ ;  /* 0x000000ff000079ed */ /* 0x000fe2000898000b */
[----:B------:R-:W-:Y:S01]  /*0d80*/  STTM.16dp32bit_t16_t31.x8 tmem[UR11+0x8], RZ ;  /* 0x000008ff000079ed */ /* 0x000fe200089a000b */
[----:B------:R-:W2:Y:S02]  /*0d90*/  FENCE.VIEW.ASYNC.T ;  /* 0x00000000000073c6 */ /* 0x000ea40000000200 */
[----:B--2---:R-:W-:Y:S01]  /*0da0*/  BAR.SYNC.DEFER_BLOCKING 0x0 ;  /* 0x0000000000007b1d */ /* 0x004fe20000010000 */
[----:B0-----:R-:W-:-:S02]  /*0db0*/  PRMT R11, RZ, 0x7610, R11 ;  /* 0x00007610ff0b7816 */ /* 0x001fc4000000000b */
[----:B------:R-:W-:Y:S02]  /*0dc0*/  PRMT R25, RZ, 0x7610, R25 ;  /* 0x00007610ff197816 */ /* 0x000fe40000000019 */
[----:B-1----:R-:W-:Y:S02]  /*0dd0*/  PRMT R7, RZ, 0x7610, R7 ;  /* 0x00007610ff077816 */ /* 0x002fe40000000007 */
[----:B------:R-:W-:Y:S02]  /*0de0*/  PRMT R27, RZ, 0x7610, R27 ;  /* 0x00007610ff1b7816 */ /* 0x000fe4000000001b */
[----:B------:R-:W-:Y:S02]  /*0df0*/  PRMT R29, RZ, 0x7610, R29 ;  /* 0x00007610ff1d7816 */ /* 0x000fe4000000001d */
[----:B------:R-:W-:Y:S02]  /*0e00*/  PRMT R31, RZ, 0x7610, R31 ;  /* 0x00007610ff1f7816 */ /* 0x000fe4000000001f */
[----:B------:R-:W-:-:S02]  /*0e10*/  PRMT R33, RZ, 0x7610, R33 ;  /* 0x00007610ff217816 */ /* 0x000fc40000000021 */
[----:B------:R-:W-:Y:S01]  /*0e20*/  PRMT R35, RZ, 0x7610, R35 ;  /* 0x00007610ff237816 */ /* 0x000fe20000000023 */
[----:B------:R-:W0:Y:S02]  /*0e30*/  FENCE.VIEW.ASYNC.S ;  /* 0x00000000000073c6 */ /* 0x000e240000000000 */
[----:B0-----:R0:W1:Y:S02]  /*0e40*/  @!UP1 SYNCS.EXCH.64 URZ, [UR12], UR6 ;  /* 0x000000060cff95b2 */ /* 0x0010640008000100 */
[----:B-1----:R-:W-:Y:S06]  /*0e50*/  BAR.SYNC.DEFER_BLOCKING 0x0 ;  /* 0x0000000000007b1d */ /* 0x002fec0000010000 */
[----:B------:R-:W2:Y:S04]  /*0e60*/  @P2 LDG.E.U16 R5, desc[UR22][R112.64] ;  /* 0x0000001670052981 */ /* 0x000ea8000c1e1500 */
[----:B------:R-:W3:Y:S04]  /*0e70*/  @P2 LDG.E.U16 R13, desc[UR22][R110.64] ;  /* 0x000000166e0d2981 */ /* 0x000ee8000c1e1500 */
[----:B------:R-:W4:Y:S04]  /*0e80*/  @P2 LDG.E.U16 R17, desc[UR22][R108.64] ;  /* 0x000000166c112981 */ /* 0x000f28000c1e1500 */
        /* <DEDUP_REMOVED lines=12> */
[----:B------:R-:W4:Y:S01]  /*0f50*/  @P2 LDG.E.U16 R35, desc[UR22][R74.64] ;  /* 0x000000164a232981 */ /* 0x000f22000c1e1500 */
[----:B0-----:R-:W-:-:S04]  /*0f60*/  @!UP0 UIADD3 UR6, UPT, UPT, -UR5, 0x100000, URZ ;  /* 0x0010000005068890 */ /* 0x001fc8000fffe1ff */
[----:B------:R-:W-:Y:S02]  /*0f70*/  @!UP0 USHF.L.U32 UR7, UR6, 0xb, URZ ;  /* 0x0000000b06078899 */ /* 0x000fe400080006ff */
[----:B------:R-:W-:Y:S01]  /*0f80*/  @!UP0 USHF.L.U32 UR6, UR6, 0x1, URZ ;  /* 0x0000000106068899 */ /* 0x000fe200080006ff */
[----:B------:R-:W-:Y:S01]  /*0f90*/  VOTEU.ALL UP1, P1 ;  /* 0x0000000000ff7886 */ /* 0x000fe20000820000 */
[----:B------:R-:W-:-:S04]  /*0fa0*/  @!UP0 UIADD3 UR4, UPT, UPT, -UR5, 0x100000, URZ ;  /* 0x0010000005048890 */ /* 0x000fc8000fffe1ff */
[----:B------:R-:W-:Y:S02]  /*0fb0*/  @!UP0 USHF.L.U32 UR5, UR4, 0xb, URZ ;  /* 0x0000000b04058899 */ /* 0x000fe400080006ff */
[----:B------:R-:W-:Y:S02]  /*0fc0*/  @!UP0 USHF.L.U32 UR4, UR4, 0x1, URZ ;  /* 0x0000000104048899 */ /* 0x000fe400080006ff */
[----:B------:R-:W-:Y:S01]  /*0fd0*/  UIADD3 UR14, UPT, UPT, UR10, 0x1000, URZ ;  /* 0x000010000a0e7890 */ /* 0x000fe2000fffe0ff */
[----:B------:R-:W-:Y:S01]  /*0fe0*/  ISETP.EQ.U32.AND P3, PT, RZ, UR18, P2 ;  /* 0x00000012ff007c0c */ /* 0x000fe20009762070 */
[----:B------:R-:W-:Y:S01]  /*0ff0*/  UIADD3 UR25, UPT, UPT, UR9, 0x100000, URZ ;  /* 0x0010000009197890 */ /* 0x000fe2000fffe0ff */
[----:B------:R0:W1:Y:S01]  /*1000*/  @!UP1 SYNCS.EXCH.64 URZ, [UR10+0x3808], UR6 ;  /* 0x003808060aff95b2 */ /* 0x0000620008000100 */
[----:B------:R-:W-:Y:S01]  /*1010*/  VOTEU.ALL UP1, P1 ;  /* 0x0000000000ff7886 */ /* 0x000fe20000820000 */
[----:B--2---:R0:W-:Y:S04]  /*1020*/  STS.U16 [R68+UR10], R5 ;  /* 0x0000000544007988 */ /* 0x0041e8000800040a */
[----:B---3--:R0:W-:Y:S04]  /*1030*/  STS.U16 [R68+UR10+0x100], R13 ;  /* 0x0001000d44007988 */ /* 0x0081e8000800040a */
[----:B----4-:R0:W-:Y:S04]  /*1040*/  STS.U16 [R68+UR10+0x200], R17 ;  /* 0x0002001144007988 */ /* 0x0101e8000800040a */
[----:B------:R0:W-:Y:S04]  /*1050*/  STS.U16 [R68+UR10+0x300], R19 ;  /* 0x0003001344007988 */ /* 0x0001e8000800040a */
        /* <DEDUP_REMOVED lines=11> */
[----:B------:R0:W-:Y:S01]  /*1110*/  STS.U16 [R68+UR10+0xf00], R35 ;  /* 0x000f002344007988 */ /* 0x0001e2000800040a */
[----:B-1----:R1:W-:Y:S06]  /*1120*/  MEMBAR.ALL.CTA ;  /* 0x0000000000007992 */ /* 0x0023ec0000008000 */
[----:B-1----:R-:W-:Y:S04]  /*1130*/  FENCE.VIEW.ASYNC.S ;  /* 0x00000000000073c6 */ /* 0x002fe80000000000 */
[----:B------:R-:W1:Y:S02]  /*1140*/  FENCE.VIEW.ASYNC.S ;  /* 0x00000000000073c6 */ /* 0x000e640000000000 */
[----:B-1----:R0:W1:Y:S02]  /*1150*/  @!UP1 SYNCS.EXCH.64 URZ, [UR10+0x1000], UR4 ;  /* 0x001000040aff95b2 */ /* 0x0020640008000100 */
[----:B-1----:R-:W-:Y:S06]  /*1160*/  BAR.SYNC.DEFER_BLOCKING 0x0 ;  /* 0x0000000000007b1d */ /* 0x002fec0000010000 */
[----:B0-----:R-:W-:Y:S05]  /*1170*/  @!P3 BRA `(.L_x_6) ;  /* 0x00000000003cb947 */ /* 0x001fea0003800000 */
[----:B------:R-:W-:Y:S02]  /*1180*/  UIADD3 UR4, UPT, UPT, UR10, 0x3000, URZ ;  /* 0x000030000a047890 */ /* 0x000fe4000fffe0ff */
[----:B------:R-:W-:Y:S02]  /*1190*/  USHF.R.U32.HI UR16, URZ, 0x4, UR10 ;  /* 0x00000004ff107899 */ /* 0x000fe4000801160a */
[----:B------:R-:W-:Y:S02]  /*11a0*/  USHF.R.U32.HI UR4, URZ, 0x4, UR4 ;  /* 0x00000004ff047899 */ /* 0x000fe40008011604 */
[----:B------:R-:W-:Y:S02]  /*11b0*/  USGXT.U32 UR16, UR16, 0xe ;  /* 0x0000000e1010789a */ /* 0x000fe40008000000 */
[----:B------:R-:W-:Y:S01]  /*11c0*/  USGXT.U32 UR6, UR4, 0xe ;  /* 0x0000000e0406789a */ /* 0x000fe20008000000 */
[----:B------:R-:W-:Y:S02]  /*11d0*/  UMOV UR5, URZ ;  /* 0x000000ff00057c82 */ /* 0x000fe40008000000 */
[----:B------:R-:W-:Y:S01]  /*11e0*/  UMOV UR4, UR14 ;  /* 0x0000000e00047c82 */ /* 0x000fe20008000000 */
[----:B------:R-:W-:Y:S01]  /*11f0*/  UMOV UR20, 0x0 ;  /* 0x0000000000147882 */ /* 0x000fe20000000000 */
[----:B------:R-:W-:Y:S01]  /*1200*/  UMOV UR21, 0x4208490 ;  /* 0x0420849000157882 */ /* 0x000fe20000000000 */
[----:B------:R-:W-:Y:S01]  /*1210*/  UMOV UR17, 0xc0004010 ;  /* 0xc000401000117882 */ /* 0x000fe20000000000 */
[----:B------:R-:W-:Y:S01]  /*1220*/  UMOV UR7, 0x40004040 ;  /* 0x4000404000077882 */ /* 0x000fe20000000000 */
[----:B------:R-:W-:Y:S01]  /*1230*/  UMOV UR4, UR4 ;  /* 0x0000000400047c82 */ /* 0x000fe20008000000 */
[----:B------:R0:W-:Y:S01]  /*1240*/  UTCHMMA gdesc[UR6], gdesc[UR16], tmem[UR25], tmem[UR20], idesc[UR21], !UPT ;  /* 0x00ff1410060075ea */ /* 0x0001e2000f800019 */
[----:B------:R0:W-:Y:S01]  /*1250*/  UTCBAR [UR4], URZ ;  /* 0x000000ff040073e9 */ /* 0x0001e200080000ff */
[----:B------:R-:W-:-:S02]  /*1260*/  NOP ;  /* 0x0000000000007918 */ /* 0x000fc40000000000 */
.L_x_6:
[----:B------:R-:W-:Y:S05]  /*1270*/  @!P2 BRA `(.L_x_7) ;  /* 0x000000000008a947 */ /* 0x000fea0003800000 */
[----:B------:R-:W1:Y:S02]  /*1280*/  SYNCS.PHASECHK.TRANS64.TRYWAIT P4, [UR10+0x1000], RZ ;  /* 0x001000ffff0075a7 */ /* 0x000e64000808110a */
[----:B-1----:R-:W-:Y:S05]  /*1290*/  @!P4 BRA `(.L_x_8) ;  /* 0x000000740084c947 */ /* 0x002fea0003800000 */
.L_x_7:
[----:B------:R-:W-:Y:S01]  /*12a0*/  BAR.SYNC.DEFER_BLOCKING 0x0 ;  /* 0x0000000000007b1d */ /* 0x000fe20000010000 */
[C---:B------:R-:W-:Y:S01]  /*12b0*/  LOP3.LUT R70, R0.reuse, 0x60, RZ, 0xc0, !PT ;  /* 0x0000006000467812 */ /* 0x040fe200078ec0ff */
[----:B------:R-:W-:-:S03]  /*12c0*/  IMAD.SHL.U32 R71, R0, 0x4, RZ ;  /* 0x0000000400477824 */ /* 0x000fc600078e00ff */
[----:B------:R-:W-:Y:S01]  /*12d0*/  LEA.HI R70, R70, R69, RZ, 0x1f ;  /* 0x0000004546467211 */ /* 0x000fe200078ff8ff */
[----:B0-----:R-:W0:Y:S01]  /*12e0*/  LDCU UR4, c[0x0][0x3a8] ;  /* 0x00007500ff0477ac */ /* 0x001e220008000800 */
[----:B------:R-:W-:Y:S01]  /*12f0*/  LOP3.LUT R69, R71, 0x40, RZ, 0xc0, !PT ;  /* 0x0000004047457812 */ /* 0x000fe200078ec0ff */
[----:B------:R-:W-:Y:S01]  /*1300*/  LDTM.16dp32bit_t0_t15.x64 R4, tmem[UR11+0x100000] ;  /* 0x1000000b000479ee */ /* 0x000fe20008b00000 */
[----:B------:R-:W0:Y:S01]  /*1310*/  LDTM.16dp32bit_t16_t31.x64 R4, tmem[UR11+0x100040] ;  /* 0x1000400b000479ee */ /* 0x000e220008b20000 */
[----:B------:R-:W1:Y:S01]  /*1320*/  LDC R139, c[0x0][0x3d8] ;  /* 0x0000f600ff8b7b82 */ /* 0x000e620000000800 */
[----:B------:R-:W-:Y:S01]  /*1330*/  IMAD.IADD R70, R99, 0x1, R70 ;  /* 0x0000000163467824 */ /* 0x000fe200078e0246 */
[C---:B------:R-:W-:Y:S01]  /*1340*/  LOP3.LUT R73, R69.reuse, 0x3, RZ, 0xfc, !PT ;  /* 0x0000000345497812 */ /* 0x040fe200078efcff */
[----:B------:R-:W2:Y:S01]  /*1350*/  LDCU.64 UR6, c[0x0][0x3d0] ;  /* 0x00007a00ff0677ac */ /* 0x000ea20008000a00 */
[----:B------:R-:W-:Y:S02]  /*1360*/  LOP3.LUT R71, R69, 0x2, RZ, 0xfc, !PT ;  /* 0x0000000245477812 */ /* 0x000fe400078efcff */
[----:B------:R-:W-:-:S02]  /*1370*/  ISETP.GE.AND P5, PT, R70, R73, PT ;  /* 0x000000494600720c */ /* 0x000fc40003fa6270 */
[C---:B------:R-:W-:Y:S02]  /*1380*/  LOP3.LUT R95, R69.reuse, 0x4, RZ, 0xfc, !PT ;  /* 0x00000004455f7812 */ /* 0x040fe400078efcff */
[C---:B------:R-:W-:Y:S02]  /*1390*/  ISETP.GE.AND P6, PT, R70.reuse, R71, PT ;  /* 0x000000474600720c */ /* 0x040fe40003fc6270 */
[----:B------:R-:W-:Y:S02]  /*13a0*/  LOP3.LUT R71, R69, 0x5, RZ, 0xfc, !PT ;  /* 0x0000000545477812 */ /* 0x000fe400078efcff */
[----:B------:R-:W-:Y:S01]  /*13b0*/  ISETP.GE.AND P4, PT, R70, R95, PT ;  /* 0x0000005f4600720c */ /* 0x000fe20003f86270 */
[----:B------:R-:W3:Y:S01]  /*13c0*/  @!P1 SYNCS.CCTL.IV [UR10+0x1000] ;  /* 0x00100000ff0099b1 */ /* 0x000ee2000800000a */
[----:B------:R-:W-:Y:S01]  /*13d0*/  NOP ;  /* 0x0000000000007918 */ /* 0x000fe20000000000 */
[----:B--2---:R-:W-:Y:S01]  /*13e0*/  UIMAD UR6, UR8, UR6, URZ ;  /* 0x00000006080672a4 */ /* 0x004fe2000f8e02ff */
[----:B0-----:R-:W-:Y:S01]  /*13f0*/  FMUL R120, R7, UR4 ;  /* 0x0000000407787c20 */ /* 0x001fe20008400000 */
[----:B------:R-:W-:Y:S01]  /*1400*/  FMUL R6, R6, UR4 ;  /* 0x0000000406067c20 */ /* 0x000fe20008400000 */
[----:B------:R-:W-:Y:S01]  /*1410*/  LOP3.LUT R7, R69, 0x6, RZ, 0xfc, !PT ;  /* 0x0000000645077812 */ /* 0x000fe200078efcff */
[----:B------:R-:W-:Y:S01]  /*1420*/  FMUL R8, R8, UR4 ;  /* 0x0000000408087c20 */ /* 0x000fe20008400000 */
[----:B------:R-:W-:Y:S01]  /*1430*/  FMUL R127, R9, UR4 ;  /* 0x00000004097f7c20 */ /* 0x000fe20008400000 */
[----:B------:R-:W-:Y:S01]  /*1440*/  FSEL R120, R120, -INF , P5 ;  /* 0xff80000078787808 */ /* 0x000fe20002800000 */
[----:B------:R-:W-:Y:S01]  /*1450*/  FMUL R10, R10, UR4 ;  /* 0x000000040a0a7c20 */ /* 0x000fe20008400000 */
[----:B------:R-:W-:Y:S01]  /*1460*/  ISETP.GE.AND P5, PT, R70, R7, PT ;  /* 0x000000074600720c */ /* 0x000fe20003fa6270 */
[----:B------:R-:W-:Y:S01]  /*1470*/  FMUL R11, R11, UR4 ;  /* 0x000000040b0b7c20 */ /* 0x000fe20008400000 */
[----:B------:R-:W-:Y:S01]  /*1480*/  FSEL R119, R6, -INF , P6 ;  /* 0xff80000006777808 */ /* 0x000fe20003000000 */
[----:B------:R-:W-:Y:S01]  /*1490*/  FMUL R12, R12, UR4 ;  /* 0x000000040c0c7c20 */ /* 0x000fe20008400000 */
[----:B------:R-:W-:Y:S01]  /*14a0*/  LOP3.LUT R7, R69, 0x7, RZ, 0xfc, !PT ;  /* 0x0000000745077812 */ /* 0x000fe200078efcff */
[----:B------:R-:W-:Y:S01]  /*14b0*/  FMUL R13, R13, UR4 ;  /* 0x000000040d0d7c20 */ /* 0x000fe20008400000 */
[----:B------:R-:W-:Y:S01]  /*14c0*/  ISETP.GE.AND P6, PT, R70, R71, PT ;  /* 0x000000474600720c */ /* 0x000fe20003fc6270 */
[----:B------:R-:W-:Y:S01]  /*14d0*/  FMUL R14, R14, UR4 ;  /* 0x000000040e0e7c20 */ /* 0x000fe20008400000 */
[----:B------:R-:W-:Y:S01]  /*14e0*/  LOP3.LUT R9, R69, 0x8, RZ, 0xfc, !PT ;  /* 0x0000000845097812 */ /* 0x000fe200078efcff */
        /* <DEDUP_REMOVED lines=27> */
[C---:B------:R-:W-:Y:S01]  /*16a0*/  ISETP.GE.AND P6, PT, R70.reuse, R7, PT ;  /* 0x000000074600720c */ /* 0x040fe20003fc6270 */
        /* <DEDUP_REMOVED lines=63> */
[----:B------:R-:W-:Y:S01]  /*1aa0*/  ISETP.GE.AND P4, PT, R70, R9, PT ;  /* 0x000000094600720c */ /* 0x000fe20003f86270 */
[----:B------:R-:W-:Y:S01]  /*1ab0*/  FMUL R65, R65, UR4 ;  /* 0x0000000441417c20 */ /* 0x000fe20008400000 */
[C---:B------:R-:W-:Y:S01]  /*1ac0*/  LOP3.LUT R9, R69.reuse, 0x17, RZ, 0xfc, !PT ;  /* 0x0000001745097812 */ /* 0x040fe200078efcff */
[----:B------:R-:W-:Y:S01]  /*1ad0*/  USHF.L.U32 UR13, UR6, 0x1, URZ ;  /* 0x00000001060d7899 */ /* 0x000fe200080006ff */
[----:B------:R-:W-:-:S02]  /*1ae0*/  LOP3.LUT R11, R69, 0x18, RZ, 0xfc, !PT ;  /* 0x00000018450b7812 */ /* 0x000fc400078efcff */
[----:B------:R-:W-:Y:S02]  /*1af0*/  FSEL R7, R7, -INF , P6 ;  /* 0xff80000007077808 */ /* 0x000fe40003000000 */
[C---:B------:R-:W-:Y:S02]  /*1b00*/  ISETP.GE.AND P6, PT, R70.reuse, R9, PT ;  /* 0x000000094600720c */ /* 0x040fe40003fc6270 */
[----:B------:R-:W-:Y:S02]  /*1b10*/  FSEL R9, R25, -INF , P5 ;  /* 0xff80000019097808 */ /* 0x000fe40002800000 */
[----:B------:R-:W-:Y:S02]  /*1b20*/  ISETP.GE.AND P5, PT, R70, R11, PT ;  /* 0x0000000b4600720c */ /* 0x000fe40003fa6270 */
[C---:B------:R-:W-:Y:S02]  /*1b30*/  LOP3.LUT R11, R69.reuse, 0x19, RZ, 0xfc, !PT ;  /* 0x00000019450b7812 */ /* 0x040fe400078efcff */
        /* <DEDUP_REMOVED lines=44> */
[----:B------:R-:W-:Y:S02]  /*1e00*/  FSEL R24, R24, -INF , P4 ;  /* 0xff80000018187808 */ /* 0x000fe40002000000 */
[----:B------:R-:W-:Y:S01]  /*1e10*/  ISETP.GE.AND P5, PT, R70, R27, PT ;  /* 0x0000001b4600720c */ /* 0x000fe20003fa6270 */
[----:B------:R-:W-:Y:S01]  /*1e20*/  FMUL R27, R42, UR4 ;  /* 0x000000042a1b7c20 */ /* 0x000fe20008400000 */
[----:B------:R-:W-:Y:S01]  /*1e30*/  ISETP.GE.AND P4, PT, R70, R29, PT ;  /* 0x0000001d4600720c */ /* 0x000fe20003f86270 */
[----:B------:R-:W-:Y:S01]  /*1e40*/  FMUL R29, R43, UR4 ;  /* 0x000000042b1d7c20 */ /* 0x000fe20008400000 */
[----:B------:R-:W-:Y:S02]  /*1e50*/  LOP3.LUT R31, R69, 0x29, RZ, 0xfc, !PT ;  /* 0x00000029451f7812 */ /* 0x000fe400078efcff */
[----:B------:R-:W-:-:S02]  /*1e60*/  FSEL R27, R27, -INF , P6 ;  /* 0xff8000001b1b7808 */ /* 0x000fc40003000000 */
[----:B------:R-:W-:Y:S02]  /*1e70*/  FSEL R29, R29, -INF , P5 ;  /* 0xff8000001d1d7808 */ /* 0x000fe40002800000 */
[CC--:B------:R-:W-:Y:S02]  /*1e80*/  ISETP.GE.AND P6, PT, R70.reuse, R69.reuse, PT ;  /* 0x000000454600720c */ /* 0x0c0fe40003fc6270 */
[----:B------:R-:W-:Y:S02]  /*1e90*/  ISETP.GT.AND P5, PT, R70, R69, PT ;  /* 0x000000454600720c */ /* 0x000fe40003fa4270 */
[----:B------:R-:W-:Y:S02]  /*1ea0*/  FSEL R4, R4, -INF , P6 ;  /* 0xff80000004047808 */ /* 0x000fe40003000000 */
[----:B------:R-:W-:Y:S02]  /*1eb0*/  FSEL R5, R5, -INF , P5 ;  /* 0xff80000005057808 */ /* 0x000fe40002800000 */
[----:B------:R-:W-:-:S02]  /*1ec0*/  LOP3.LUT R33, R69, 0x2a, RZ, 0xfc, !PT ;  /* 0x0000002a45217812 */ /* 0x000fc400078efcff */
[----:B------:R-:W-:Y:S02]  /*1ed0*/  FMNMX3 R28, R4, R5, R119, !PT ;  /* 0x00000005041c7276 */ /* 0x000fe40007800077 */
[----:B------:R-:W-:Y:S02]  /*1ee0*/  ISETP.GE.AND P6, PT, R70, R31, PT ;  /* 0x0000001f4600720c */ /* 0x000fe40003fc6270 */
[----:B------:R-:W-:Y:S02]  /*1ef0*/  FMNMX3 R28, R28, R120, R129, !PT ;  /* 0x000000781c1c7276 */ /* 0x000fe40007800081 */
[----:B------:R-:W-:Y:S02]  /*1f00*/  LOP3.LUT R31, R69, 0x2b, RZ, 0xfc, !PT ;  /* 0x0000002b451f7812 */ /* 0x000fe400078efcff */
[----:B------:R-:W-:Y:S01]  /*1f10*/  FMNMX3 R30, R28, R127, R116, !PT ;  /* 0x0000007f1c1e7276 */ /* 0x000fe20007800074 */
[----:B------:R-:W-:Y:S01]  /*1f20*/  FMUL R28, R46, UR4 ;  /* 0x000000042e1c7c20 */ /* 0x000fe20008400000 */
[----:B------:R-:W-:-:S02]  /*1f30*/  ISETP.GE.AND P5, PT, R70, R33, PT ;  /* 0x000000214600720c */ /* 0x000fc40003fa6270 */
[----:B------:R-:W-:Y:S02]  /*1f40*/  FMNMX3 R30, R30, R114, R125, !PT ;  /* 0x000000721e1e7276 */ /* 0x000fe4000780007d */
[----:B------:R-:W-:Y:S02]  /*1f50*/  LOP3.LUT R33, R69, 0x2c, RZ, 0xfc, !PT ;  /* 0x0000002c45217812 */ /* 0x000fe400078efcff */
[----:B------:R-:W-:Y:S01]  /*1f60*/  FMNMX3 R32, R30, R100, R123, !PT ;  /* 0x000000641e207276 */ /* 0x000fe2000780007b */
[----:B------:R-:W-:Y:S01]  /*1f70*/  FMUL R30, R48, UR4 ;  /* 0x00000004301e7c20 */ /* 0x000fe20008400000 */
[----:B------:R-:W-:Y:S02]  /*1f80*/  FSEL R26, R26, -INF , P4 ;  /* 0xff8000001a1a7808 */ /* 0x000fe40002000000 */
[----:B------:R-:W-:Y:S02]  /*1f90*/  FMNMX3 R32, R32, R98, R115, !PT ;  /* 0x0000006220207276 */ /* 0x000fe40007800073 */
[----:B------:R-:W-:-:S02]  /*1fa0*/  ISETP.GE.AND P4, PT, R70, R31, PT ;  /* 0x0000001f4600720c */ /* 0x000fc40003f86270 */
[----:B------:R-:W-:Y:S02]  /*1fb0*/  FMNMX3 R32, R32, R96, R121, !PT ;  /* 0x0000006020207276 */ /* 0x000fe40007800079 */
[----:B------:R-:W-:Y:S02]  /*1fc0*/  FSEL R31, R45, -INF , P6 ;  /* 0xff8000002d1f7808 */ /* 0x000fe40003000000 */
[----:B------:R-:W-:Y:S01]  /*1fd0*/  FMNMX3 R34, R32, R97, R117, !PT ;  /* 0x0000006120227276 */ /* 0x000fe20007800075 */
[----:B------:R-:W-:Y:S01]  /*1fe0*/  FMUL R32, R50, UR4 ;  /* 0x0000000432207c20 */ /* 0x000fe20008400000 */
[----:B------:R-:W-:Y:S02]  /*1ff0*/  ISETP.GE.AND P6, PT, R70, R33, PT ;  /* 0x000000214600720c */ /* 0x000fe40003fc6270 */
[----:B------:R-:W-:Y:S02]  /*2000*/  FMNMX3 R34, R34, R94, R17, !PT ;  /* 0x0000005e22227276 */ /* 0x000fe40007800011 */
[----:B------:R-:W-:-:S02]  /*2010*/  LOP3.LUT R33, R69, 0x2d, RZ, 0xfc, !PT ;  /* 0x0000002d45217812 */ /* 0x000fc400078efcff */
        /* <DEDUP_REMOVED lines=9> */
[----:B------:R-:W-:Y:S02]  /*20b0*/  FMNMX3 R36, R36, R15, R14, !PT ;  /* 0x0000000f24247276 */ /* 0x000fe4000780000e */
[----:B------:R-:W-:Y:S02]  /*20c0*/  ISETP.GE.AND P4, PT, R70, R35, PT ;  /* 0x000000234600720c */ /* 0x000fe40003f86270 */
[----:B------:R-:W-:Y:S02]  /*20d0*/  FMNMX3 R36, R36, R19, R16, !PT ;  /* 0x0000001324247276 */ /* 0x000fe40007800010 */
[----:B------:R-:W-:-:S02]  /*20e0*/  LOP3.LUT R35, R69, 0x2f, RZ, 0xfc, !PT ;  /* 0x0000002f45237812 */ /* 0x000fc400078efcff */
[----:B------:R-:W-:Y:S02]  /*20f0*/  FMNMX3 R36, R36, R21, R18, !PT ;  /* 0x0000001524247276 */ /* 0x000fe40007800012 */
[----:B------:R-:W-:Y:S02]  /*2100*/  LOP3.LUT R37, R69, 0x30, RZ, 0xfc, !PT ;  /* 0x0000003045257812 */ /* 0x000fe400078efcff */
[----:B------:R-:W-:Y:S02]  /*2110*/  FMNMX3 R36, R36, R23, R20, !PT ;  /* 0x0000001724247276 */ /* 0x000fe40007800014 */
[----:B------:R-:W-:Y:S02]  /*2120*/  FSEL R30, R30, -INF , P6 ;  /* 0xff8000001e1e7808 */ /* 0x000fe40003000000 */
[----:B------:R-:W-:Y:S02]  /*2130*/  FMNMX3 R36, R36, R25, R22, !PT ;  /* 0x0000001924247276 */ /* 0x000fe40007800016 */
[----:B------:R-:W-:-:S02]  /*2140*/  ISETP.GE.AND P6, PT, R70, R35, PT ;  /* 0x000000234600720c */ /* 0x000fc40003fc6270 */
[----:B------:R-:W-:Y:S02]  /*2150*/  FMNMX3 R36, R36, R24, R27, !PT ;  /* 0x0000001824247276 */ /* 0x000fe4000780001b */
[----:B------:R-:W-:Y:S02]  /*2160*/  FSEL R35, R49, -INF , P5 ;  /* 0xff80000031237808 */ /* 0x000fe40002800000 */
[----:B------:R-:W-:Y:S02]  /*2170*/  ISETP.GE.AND P5, PT, R70, R37, PT ;  /* 0x000000254600720c */ /* 0x000fe40003fa6270 */
[----:B------:R-:W-:Y:S02]  /*2180*/  FMNMX3 R36, R36, R29, R26, !PT ;  /* 0x0000001d24247276 */ /* 0x000fe4000780001a */
[C---:B------:R-:W-:Y:S02]  /*2190*/  LOP3.LUT R37, R69.reuse, 0x31, RZ, 0xfc, !PT ;  /* 0x0000003145257812 */ /* 0x040fe400078efcff */
[----:B------:R-:W-:-:S02]  /*21a0*/  LOP3.LUT R39, R69, 0x32, RZ, 0xfc, !PT ;  /* 0x0000003245277812 */ /* 0x000fc400078efcff */
[----:B------:R-:W-:Y:S02]  /*21b0*/  FSEL R32, R32, -INF , P4 ;  /* 0xff80000020207808 */ /* 0x000fe40002000000 */
[----:B------:R-:W-:Y:S02]  /*21c0*/  FMNMX3 R36, R36, R31, R28, !PT ;  /* 0x0000001f24247276 */ /* 0x000fe4000780001c */
[C---:B------:R-:W-:Y:S02]  /*21d0*/  ISETP.GE.AND P4, PT, R70.reuse, R37, PT ;  /* 0x000000254600720c */ /* 0x040fe40003f86270 */
[----:B------:R-:W-:Y:S02]  /*21e0*/  FSEL R71, R51, -INF , P6 ;  /* 0xff80000033477808 */ /* 0x000fe40003000000 */
[----:B------:R-:W-:Y:S02]  /*21f0*/  ISETP.GE.AND P6, PT, R70, R39, PT ;  /* 0x000000274600720c */ /* 0x000fe40003fc6270 */
[----:B------:R-:W-:-:S02]  /*2200*/  LOP3.LUT R37, R69, 0x33, RZ, 0xfc, !PT ;  /* 0x0000003345257812 */ /* 0x000fc400078efcff */
[----:B------:R-:W-:Y:S02]  /*2210*/  LOP3.LUT R39, R69, 0x34, RZ, 0xfc, !PT ;  /* 0x0000003445277812 */ /* 0x000fe400078efcff */
[----:B------:R-:W-:Y:S02]  /*2220*/  FMNMX3 R36, R36, R33, R30, !PT ;  /* 0x0000002124247276 */ /* 0x000fe4000780001e */
[----:B------:R-:W-:Y:S02]  /*2230*/  FSEL R34, R34, -INF , P5 ;  /* 0xff80000022227808 */ /* 0x000fe40002800000 */
[C---:B------:R-:W-:Y:S02]  /*2240*/  ISETP.GE.AND P5, PT, R70.reuse, R37, PT ;  /* 0x000000254600720c */ /* 0x040fe40003fa6270 */
[----:B------:R-:W-:Y:S02]  /*2250*/  FSEL R53, R53, -INF , P4 ;  /* 0xff80000035357808 */ /* 0x000fe40002000000 */
[----:B------:R-:W-:-:S02]  /*2260*/  ISETP.GE.AND P4, PT, R70, R39, PT ;  /* 0x000000274600720c */ /* 0x000fc40003f86270 */
[C---:B------:R-:W-:Y:S02]  /*2270*/  LOP3.LUT R37, R69.reuse, 0x35, RZ, 0xfc, !PT ;  /* 0x0000003545257812 */ /* 0x040fe400078efcff */
[----:B------:R-:W-:Y:S02]  /*2280*/  LOP3.LUT R39, R69, 0x36, RZ, 0xfc, !PT ;  /* 0x0000003645277812 */ /* 0x000fe400078efcff */
[----:B------:R-:W-:Y:S02]  /*2290*/  FMNMX3 R36, R36, R35, R32, !PT ;  /* 0x0000002324247276 */ /* 0x000fe40007800020 */
[----:B------:R-:W-:Y:S02]  /*22a0*/  FSEL R54, R54, -INF , P6 ;  /* 0xff80000036367808 */ /* 0x000fe40003000000 */
[----:B------:R-:W-:Y:S02]  /*22b0*/  ISETP.GE.AND P6, PT, R70, R37, PT ;  /* 0x000000254600720c */ /* 0x000fe40003fc6270 */
[----:B------:R-:W-:-:S02]  /*22c0*/  FSEL R55, R55, -INF , P5 ;  /* 0xff80000037377808 */ /* 0x000fc40002800000 */
[----:B------:R-:W-:Y:S02]  /*22d0*/  ISETP.GE.AND P5, PT, R70, R39, PT ;  /* 0x000000274600720c */ /* 0x000fe40003fa6270 */
[C---:B------:R-:W-:Y:S02]  /*22e0*/  LOP3.LUT R37, R69.reuse, 0x37, RZ, 0xfc, !PT ;  /* 0x0000003745257812 */ /* 0x040fe400078efcff */
[----:B------:R-:W-:Y:S02]  /*22f0*/  FMNMX3 R36, R36, R71, R34, !PT ;  /* 0x0000004724247276 */ /* 0x000fe40007800022 */
[----:B------:R-:W-:Y:S02]  /*2300*/  LOP3.LUT R39, R69, 0x38, RZ, 0xfc, !PT ;  /* 0x0000003845277812 */ /* 0x000fe400078efcff */
[----:B------:R-:W-:Y:S02]  /*2310*/  FSEL R56, R56, -INF , P4 ;  /* 0xff80000038387808 */ /* 0x000fe40002000000 */
[----:B------:R-:W-:-:S02]  /*2320*/  ISETP.GE.AND P4, PT, R70, R37, PT ;  /* 0x000000254600720c */ /* 0x000fc40003f86270 */
[----:B------:R-:W-:Y:S01]  /*2330*/  FSEL R73, R57, -INF , P6 ;  /* 0xff80000039497808 */ /* 0x000fe20003000000 */
[----:B------:R-:W-:Y:S01]  /*2340*/  FMUL R57, R67, UR4 ;  /* 0x0000000443397c20 */ /* 0x000fe20008400000 */
[----:B------:R-:W-:Y:S02]  /*2350*/  FMNMX3 R36, R36, R53, R54, !PT ;  /* 0x0000003524247276 */ /* 0x000fe40007800036 */
[----:B------:R-:W-:Y:S02]  /*2360*/  ISETP.GE.AND P6, PT, R70, R39, PT ;  /* 0x000000274600720c */ /* 0x000fe40003fc6270 */
[C---:B------:R-:W-:Y:S02]  /*2370*/  LOP3.LUT R37, R69.reuse, 0x39, RZ, 0xfc, !PT ;  /* 0x0000003945257812 */ /* 0x040fe400078efcff */
[----:B------:R-:W-:Y:S02]  /*2380*/  LOP3.LUT R39, R69, 0x3a, RZ, 0xfc, !PT ;  /* 0x0000003a45277812 */ /* 0x000fe400078efcff */
[----:B------:R-:W-:-:S02]  /*2390*/  FSEL R58, R58, -INF , P5 ;  /* 0xff8000003a3a7808 */ /* 0x000fc40002800000 */
[----:B------:R-:W-:Y:S02]  /*23a0*/  FMNMX3 R36, R36, R55, R56, !PT ;  /* 0x0000003724247276 */ /* 0x000fe40007800038 */
[C---:B------:R-:W-:Y:S02]  /*23b0*/  ISETP.GE.AND P5, PT, R70.reuse, R37, PT ;  /* 0x000000254600720c */ /* 0x040fe40003fa6270 */
[----:B------:R-:W-:Y:S02]  /*23c0*/  FSEL R59, R59, -INF , P4 ;  /* 0xff8000003b3b7808 */ /* 0x000fe40002000000 */
[----:B------:R-:W-:Y:S02]  /*23d0*/  ISETP.GE.AND P4, PT, R70, R39, PT ;  /* 0x000000274600720c */ /* 0x000fe40003f86270 */
[C---:B------:R-:W-:Y:S02]  /*23e0*/  LOP3.LUT R37, R69.reuse, 0x3b, RZ, 0xfc, !PT ;  /* 0x0000003b45257812 */ /* 0x040fe400078efcff */
[----:B------:R-:W-:-:S02]  /*23f0*/  LOP3.LUT R39, R69, 0x3c, RZ, 0xfc, !PT ;  /* 0x0000003c45277812 */ /* 0x000fc400078efcff */
[----:B------:R-:W-:Y:S02]  /*2400*/  FSEL R60, R60, -INF , P6 ;  /* 0xff8000003c3c7808 */ /* 0x000fe40003000000 */
[----:B------:R-:W-:Y:S02]  /*2410*/  FMNMX3 R36, R36, R73, R58, !PT ;  /* 0x0000004924247276 */ /* 0x000fe4000780003a */
[----:B------:R-:W-:Y:S02]  /*2420*/  ISETP.GE.AND P6, PT, R70, R37, PT ;  /* 0x000000254600720c */ /* 0x000fe40003fc6270 */
[----:B------:R-:W-:Y:S01]  /*2430*/  FSEL R95, R61, -INF , P5 ;  /* 0xff8000003d5f7808 */ /* 0x000fe20002800000 */
[----:B------:R-:W-:Y:S01]  /*2440*/  FMUL R61, R66, UR4 ;  /* 0x00000004423d7c20 */ /* 0x000fe20008400000 */
[----:B------:R-:W-:Y:S01]  /*2450*/  ISETP.GE.AND P5, PT, R70, R39, PT ;  /* 0x000000274600720c */ /* 0x000fe20003fa6270 */
[----:B------:R-:W-:Y:S01]  /*2460*/  UIMAD.WIDE UR4, UR6, 0x2, URZ ;  /* 0x00000002060478a5 */ /* 0x000fe2000f8e02ff */
[----:B------:R-:W-:-:S02]  /*2470*/  LOP3.LUT R37, R69, 0x3d, RZ, 0xfc, !PT ;  /* 0x0000003d45257812 */ /* 0x000fc400078efcff */
[----:B------:R-:W-:Y:S02]  /*2480*/  LOP3.LUT R39, R69, 0x3e, RZ, 0xfc, !PT ;  /* 0x0000003e45277812 */ /* 0x000fe400078efcff */
[----:B------:R-:W-:Y:S02]  /*2490*/  FSEL R62, R62, -INF , P4 ;  /* 0xff8000003e3e7808 */ /* 0x000fe40002000000 */
[----:B------:R-:W-:Y:S02]  /*24a0*/  FMNMX3 R36, R36, R59, R60, !PT ;  /* 0x0000003b24247276 */ /* 0x000fe4000780003c */
[C---:B------:R-:W-:Y:S02]  /*24b0*/  ISETP.GE.AND P4, PT, R70.reuse, R37, PT ;  /* 0x000000254600720c */ /* 0x040fe40003f86270 */
[----:B------:R-:W-:Y:S02]  /*24c0*/  FSEL R63, R63, -INF , P6 ;  /* 0xff8000003f3f7808 */ /* 0x000fe40003000000 */
[----:B------:R-:W-:-:S02]  /*24d0*/  ISETP.GE.AND P6, PT, R70, R39, PT ;  /* 0x000000274600720c */ /* 0x000fc40003fc6270 */
[----:B------:R-:W-:Y:S02]  /*24e0*/  LOP3.LUT R37, R69, 0x3f, RZ, 0xfc, !PT ;  /* 0x0000003f45257812 */ /* 0x000fe400078efcff */
[----:B------:R-:W-:Y:S02]  /*24f0*/  FSEL R72, R64, -INF , P5 ;  /* 0xff80000040487808 */ /* 0x000fe40002800000 */
[----:B------:R-:W-:Y:S02]  /*2500*/  FMNMX3 R36, R36, R95, R62, !PT ;  /* 0x0000005f24247276 */ /* 0x000fe4000780003e */
[----:B------:R-:W-:Y:S02]  /*2510*/  ISETP.GE.AND P5, PT, R70, R37, PT ;  /* 0x000000254600720c */ /* 0x000fe40003fa6270 */
[----:B------:R-:W-:Y:S02]  /*2520*/  FSEL R65, R65, -INF , P4 ;  /* 0xff80000041417808 */ /* 0x000fe40002000000 */
[----:B------:R-:W-:-:S02]  /*2530*/  FSEL R61, R61, -INF , P6 ;  /* 0xff8000003d3d7808 */ /* 0x000fc40003000000 */
[----:B------:R-:W-:Y:S02]  /*2540*/  FMNMX3 R36, R36, R63, R72, !PT ;  /* 0x0000003f24247276 */ /* 0x000fe40007800048 */
[----:B------:R-:W-:Y:S02]  /*2550*/  FSEL R57, R57, -INF , P5 ;  /* 0xff80000039397808 */ /* 0x000fe40002800000 */
[----:B------:R-:W-:Y:S01]  /*2560*/  FMNMX3 R36, R36, R65, R61, !PT ;  /* 0x0000004124247276 */ /* 0x000fe2000780003d */
[----:B-1----:R-:W-:Y:S01]  /*2570*/  IMAD.SHL.U32 R147, R139, 0x2, RZ ;  /* 0x000000028b937824 */ /* 0x002fe200078e00ff */
[----:B------:R-:W-:Y:S02]  /*2580*/  PRMT R47, RZ, 0x7610, R47 ;  /* 0x00007610ff2f7816 */ /* 0x000fe4000000002f */
[----:B------:R-:W-:-:S05]  /*2590*/  FMNMX R37, R57, R36, !PT ;  /* 0x0000002439257209 */ /* 0x000fca0007800000 */
[----:B------:R-:W0:Y:S02]  /*25a0*/  SHFL.BFLY PT, R36, R37, 0x10, 0x1f ;  /* 0x0e001f0025247f89 */ /* 0x000e2400000e0000 */
[----:B0-----:R-:W-:Y:S02]  /*25b0*/  FMNMX3 R36, R37, -INF , R36, !PT ;  /* 0xff80000025247876 */ /* 0x001fe40007800024 */
[----:B------:R-:W-:-:S03]  /*25c0*/  LOP3.LUT R37, R0, 0x7f, RZ, 0xc0, !PT ;  /* 0x0000007f00257812 */ /* 0x000fc600078ec0ff */
[--C-:B------:R-:W-:Y:S01]  /*25d0*/  FADD R4, R4, -R36.reuse ;  /* 0x8000002404047221 */ /* 0x100fe20000000000 */
[--C-:B------:R-:W-:Y:S01]  /*25e0*/  FADD R5, R5, -R36.reuse ;  /* 0x8000002405057221 */ /* 0x100fe20000000000 */
[----:B------:R-:W-:Y:S02]  /*25f0*/  IMAD R37, R37, UR7, RZ ;  /* 0x0000000725257c24 */ /* 0x000fe4000f8e02ff */
[----:B------:R-:W-:Y:S02]  /*2600*/  IMAD R137, R139, 0x6, RZ ;  /* 0x000000068b897824 */ /* 0x000fe400078e02ff */
[----:B------:R-:W-:Y:S01]  /*2610*/  FMUL R165, R4, 1.4426950216293334961 ;  /* 0x3fb8aa3b04a57820 */ /* 0x000fe20000400000 */
[----:B------:R-:W-:Y:S01]  /*2620*/  FMUL R4, R5, 1.4426950216293334961 ;  /* 0x3fb8aa3b05047820 */ /* 0x000fe20000400000 */
[----:B------:R-:W-:Y:S01]  /*2630*/  FADD R5, R119, -R36 ;  /* 0x8000002477057221 */ /* 0x000fe20000000000 */
[C---:B------:R-:W-:Y:S01]  /*2640*/  IMAD.SHL.U32 R39, R37.reuse, 0x2, RZ ;  /* 0x0000000225277824 */ /* 0x040fe200078e00ff */
[----:B------:R-:W0:Y:S01]  /*2650*/  LDC.64 R118, c[0x0][0x390] ;  /* 0x0000e400ff767b82 */ /* 0x000e220000000a00 */
[----:B------:R-:W-:-:S04]  /*2660*/  IMAD.HI R38, R37, 0x2, RZ ;  /* 0x0000000225267827 */ /* 0x000fc800078e02ff */
[--C-:B------:R-:W-:Y:S01]  /*2670*/  FADD R123, R123, -R36.reuse ;  /* 0x800000247b7b7221 */ /* 0x100fe20000000000 */
[--C-:B------:R-:W-:Y:S01]  /*2680*/  FADD R129, R129, -R36.reuse ;  /* 0x8000002481817221 */ /* 0x100fe20000000000 */
[--C-:B------:R-:W-:Y:S01]  /*2690*/  FADD R127, R127, -R36.reuse ;  /* 0x800000247f7f7221 */ /* 0x100fe20000000000 */
[----:B------:R-:W-:Y:S02]  /*26a0*/  IMAD R145, R139, 0x3, RZ ;  /* 0x000000038b917824 */ /* 0x000fe400078e02ff */
[----:B------:R-:W-:Y:S01]  /*26b0*/  FADD R125, R125, -R36 ;  /* 0x800000247d7d7221 */ /* 0x000fe20000000000 */
[----:B------:R-:W-:Y:S02]  /*26c0*/  IMAD R67, R139, 0xa, RZ ;  /* 0x0000000a8b437824 */ /* 0x000fe400078e02ff */
[----:B------:R-:W-:Y:S01]  /*26d0*/  FMUL R153, R123, 1.4426950216293334961 ;  /* 0x3fb8aa3b7b997820 */ /* 0x000fe20000400000 */
[----:B------:R-:W-:Y:S02]  /*26e0*/  IMAD.SHL.U32 R143, R139, 0x4, RZ ;  /* 0x000000048b8f7824 */ /* 0x000fe400078e00ff */
[----:B------:R-:W-:Y:S01]  /*26f0*/  FMUL R162, R5, 1.4426950216293334961 ;  /* 0x3fb8aa3b05a27820 */ /* 0x000fe20000400000 */
[----:B------:R-:W-:-:S02]  /*2700*/  IMAD R141, R139, 0x5, RZ ;  /* 0x000000058b8d7824 */ /* 0x000fc400078e02ff */
[--C-:B------:R-:W-:Y:S01]  /*2710*/  FADD R120, R120, -R36.reuse ;  /* 0x8000002478787221 */ /* 0x100fe20000000000 */
[C---:B------:R-:W-:Y:S02]  /*2720*/  IMAD R123, R139.reuse, 0xc, RZ ;  /* 0x0000000c8b7b7824 */ /* 0x040fe400078e02ff */
[--C-:B------:R-:W-:Y:S01]  /*2730*/  FADD R100, R100, -R36.reuse ;  /* 0x8000002464647221 */ /* 0x100fe20000000000 */
[----:B------:R-:W-:Y:S01]  /*2740*/  IMAD R49, R139, 0xe, RZ ;  /* 0x0000000e8b317824 */ /* 0x000fe200078e02ff */
[----:B------:R-:W-:Y:S01]  /*2750*/  MUFU.EX2 R165, R165 ;  /* 0x000000a500a57308 */ /* 0x000fe20000000800 */
[----:B------:R-:W-:Y:S01]  /*2760*/  FMUL R129, R129, 1.4426950216293334961 ;  /* 0x3fb8aa3b81817820 */ /* 0x000fe20000400000 */
[----:B------:R-:W-:Y:S01]  /*2770*/  FMUL R127, R127, 1.4426950216293334961 ;  /* 0x3fb8aa3b7f7f7820 */ /* 0x000fe20000400000 */
[----:B------:R-:W-:Y:S01]  /*2780*/  FADD R6, R6, -R36 ;  /* 0x8000002406067221 */ /* 0x000fe20000000000 */
[C---:B------:R-:W-:Y:S02]  /*2790*/  IMAD R135, R139.reuse, 0x7, RZ ;  /* 0x000000078b877824 */ /* 0x040fe400078e02ff */
[----:B------:R-:W-:-:S02]  /*27a0*/  IMAD R169, R139, 0x12, RZ ;  /* 0x000000128ba97824 */ /* 0x000fc400078e02ff */
[----:B------:R-:W-:Y:S01]  /*27b0*/  FADD R50, R121, -R36 ;  /* 0x8000002479327221 */ /* 0x000fe20000000000 */
[----:B0-----:R-:W-:Y:S01]  /*27c0*/  IADD3 R118, P4, P5, R39, UR13, R118 ;  /* 0x0000000d27767c10 */ /* 0x001fe2000fd9e076 */
[----:B------:R-:W0:Y:S01]  /*27d0*/  MUFU.EX2 R4, R4 ;  /* 0x0000000400047308 */ /* 0x000e220000000800 */
[----:B------:R-:W-:Y:S01]  /*27e0*/  FMUL R125, R125, 1.4426950216293334961 ;  /* 0x3fb8aa3b7d7d7820 */ /* 0x000fe20000400000 */
[----:B------:R-:W-:Y:S01]  /*27f0*/  FMUL R5, R120, 1.4426950216293334961 ;  /* 0x3fb8aa3b78057820 */ /* 0x000fe20000400000 */
[----:B------:R-:W-:Y:S01]  /*2800*/  IADD3.X R119, PT, PT, R38, UR5, R119, P4, P5 ;  /* 0x0000000526777c10 */ /* 0x000fe2000a7ea477 */
[----:B------:R-:W-:Y:S01]  /*2810*/  IMAD R167, R139, 0x14, RZ ;  /* 0x000000148ba77824 */ /* 0x000fe200078e02ff */
[-C--:B------:R-:W-:Y:S01]  /*2820*/  IADD3 R148, P6, PT, R147, R118.reuse, RZ ;  /* 0x0000007693947210 */ /* 0x080fe20007fde0ff */
[----:B------:R-:W-:Y:S01]  /*2830*/  IMAD.SHL.U32 R133, R139, 0x8, RZ ;  /* 0x000000088b857824 */ /* 0x000fe200078e00ff */
[-C--:B------:R-:W-:Y:S01]  /*2840*/  IADD3 R144, P5, PT, R137, R118.reuse, RZ ;  /* 0x0000007689907210 */ /* 0x080fe20007fbe0ff */
[----:B------:R-:W-:Y:S01]  /*2850*/  FMUL R100, R100, 1.4426950216293334961 ;  /* 0x3fb8aa3b64647820 */ /* 0x000fe20000400000 */
[CC--:B------:R-:W-:Y:S01]  /*2860*/  LEA.HI.X.SX32 R149, R139.reuse, R119.reuse, 0x1, P6 ;  /* 0x000000778b957211 */ /* 0x0c0fe200030f0eff */
[----:B------:R-:W1:Y:S01]  /*2870*/  MUFU.EX2 R162, R162 ;  /* 0x000000a200a27308 */ /* 0x000e620000000800 */
[-C--:B------:R-:W-:Y:S01]  /*2880*/  LEA R142, P6, R139, R118.reuse, 0x3 ;  /* 0x000000768b8e7211 */ /* 0x080fe200078c18ff */
[----:B------:R-:W-:Y:S01]  /*2890*/  FMUL R6, R6, 1.4426950216293334961 ;  /* 0x3fb8aa3b06067820 */ /* 0x000fe20000400000 */
[-C--:B------:R-:W-:Y:S01]  /*28a0*/  LEA.HI.X.SX32 R145, R145, R119.reuse, 0x1, P5 ;  /* 0x0000007791917211 */ /* 0x080fe200028f0eff */
[----:B------:R-:W-:Y:S01]  /*28b0*/  IMAD R131, R139, 0x9, RZ ;  /* 0x000000098b837824 */ /* 0x000fe200078e02ff */
[-C--:B------:R-:W-:Y:S01]  /*28c0*/  IADD3 R140, P5, PT, R67, R118.reuse, RZ ;  /* 0x00000076438c7210 */ /* 0x080fe20007fbe0ff */
[C---:B------:R-:W-:Y:S01]  /*28d0*/  IMAD R159, R139.reuse, 0x16, RZ ;  /* 0x000000168b9f7824 */ /* 0x040fe200078e02ff */
[-C--:B------:R-:W-:Y:S01]  /*28e0*/  LEA R146, P4, R139, R118.reuse, 0x2 ;  /* 0x000000768b927211 */ /* 0x080fe200078810ff */
[----:B------:R2:W-:Y:S01]  /*28f0*/  MUFU.EX2 R163, R129 ;  /* 0x0000008100a37308 */ /* 0x0005e20000000800 */
[-C--:B------:R-:W-:Y:S01]  /*2900*/  LEA.HI.X.SX32 R143, R143, R119.reuse, 0x1, P6 ;  /* 0x000000778f8f7211 */ /* 0x080fe200030f0eff */
[----:B------:R-:W-:Y:S01]  /*2910*/  IMAD R155, R139, 0x18, RZ ;  /* 0x000000188b9b7824 */ /* 0x000fe200078e02ff */
[-C--:B------:R-:W-:Y:S01]  /*2920*/  IADD3 R138, P6, PT, R123, R118.reuse, RZ ;  /* 0x000000767b8a7210 */ /* 0x080fe20007fde0ff */
[----:B------:R-:W-:Y:S01]  /*2930*/  IMAD R51, R139, 0xd, RZ ;  /* 0x0000000d8b337824 */ /* 0x000fe200078e02ff */
[-C--:B------:R-:W-:Y:S01]  /*2940*/  LEA.HI.X.SX32 R141, R141, R119.reuse, 0x1, P5 ;  /* 0x000000778d8d7211 */ /* 0x080fe200028f0eff */
[----:B------:R-:W-:Y:S01]  /*2950*/  IMAD R151, R139, 0x1c, RZ ;  /* 0x0000001c8b977824 */ /* 0x000fe200078e02ff */
[-C--:B------:R-:W-:Y:S01]  /*2960*/  IADD3 R136, P5, PT, R49, R118.reuse, RZ ;  /* 0x0000007631887210 */ /* 0x080fe20007fbe0ff */
[----:B------:R4:W-:Y:S01]  /*2970*/  MUFU.EX2 R160, R127 ;  /* 0x0000007f00a07308 */ /* 0x0009e20000000800 */
[----:B------:R-:W-:Y:S01]  /*2980*/  LEA.HI.X.SX32 R147, R147, R119, 0x1, P4 ;  /* 0x0000007793937211 */ /* 0x000fe200020f0eff */
[C---:B--2---:R-:W-:Y:S01]  /*2990*/  IMAD R129, R139.reuse, 0x1a, RZ ;  /* 0x0000001a8b817824 */ /* 0x044fe200078e02ff */
[C---:B------:R-:W-:Y:S01]  /*29a0*/  LEA R134, P4, R139.reuse, R118, 0x4 ;  /* 0x000000768b867211 */ /* 0x040fe200078820ff */
[----:B------:R-:W-:-:S02]  /*29b0*/  IMAD R121, R139, 0xf, RZ ;  /* 0x0000000f8b797824 */ /* 0x000fc400078e02ff */
[--C-:B------:R-:W-:Y:S01]  /*29c0*/  FADD R11, R11, -R36.reuse ;  /* 0x800000240b0b7221 */ /* 0x100fe20000000000 */
[--C-:B------:R-:W-:Y:S01]  /*29d0*/  FADD R94, R94, -R36.reuse ;  /* 0x800000245e5e7221 */ /* 0x100fe20000000000 */
[--C-:B------:R-:W-:Y:S01]  /*29e0*/  FADD R114, R114, -R36.reuse ;  /* 0x8000002472727221 */ /* 0x100fe20000000000 */
[----:B------:R2:W-:Y:S01]  /*29f0*/  MUFU.EX2 R157, R125 ;  /* 0x0000007d009d7308 */ /* 0x0005e20000000800 */
[----:B----4-:R-:W-:Y:S02]  /*2a00*/  IMAD R127, R139, 0xb, RZ ;  /* 0x0000000b8b7f7824 */ /* 0x010fe400078e02ff */
[----:B------:R-:W-:Y:S01]  /*2a10*/  FMUL R52, R50, 1.4426950216293334961 ;  /* 0x3fb8aa3b32347820 */ /* 0x000fe20000400000 */
[--C-:B------:R-:W-:Y:S01]  /*2a20*/  FADD R50, R97, -R36.reuse ;  /* 0x8000002461327221 */ /* 0x100fe20000000000 */
[----:B------:R-:W-:-:S03]  /*2a30*/  FADD R116, R116, -R36 ;  /* 0x8000002474747221 */ /* 0x000fc60000000000 */
[----:B------:R-:W4:Y:S01]  /*2a40*/  MUFU.EX2 R5, R5 ;  /* 0x0000000500057308 */ /* 0x000f220000000800 */
[----:B--2---:R-:W-:Y:S01]  /*2a50*/  IMAD R125, R139, 0x1e, RZ ;  /* 0x0000001e8b7d7824 */ /* 0x004fe200078e02ff */
[-C--:B------:R-:W-:Y:S01]  /*2a60*/  LEA.HI.X.SX32 R139, R137, R119.reuse, 0x1, P6 ;  /* 0x00000077898b7211 */ /* 0x080fe200030f0eff */
[--C-:B------:R-:W-:Y:S01]  /*2a70*/  FADD R98, R98, -R36.reuse ;  /* 0x8000002462627221 */ /* 0x100fe20000000000 */
[-C--:B------:R-:W-:Y:S01]  /*2a80*/  IADD3 R132, P6, PT, R169, R118.reuse, RZ ;  /* 0x00000076a9847210 */ /* 0x080fe20007fde0ff */
[--C-:B------:R-:W-:Y:S01]  /*2a90*/  FADD R10, R10, -R36.reuse ;  /* 0x800000240a0a7221 */ /* 0x100fe20000000000 */
[-C--:B------:R-:W-:Y:S01]  /*2aa0*/  LEA.HI.X.SX32 R137, R135, R119.reuse, 0x1, P5 ;  /* 0x0000007787897211 */ /* 0x080fe200028f0eff */
[--C-:B------:R-:W-:Y:S01]  /*2ab0*/  FADD R7, R7, -R36.reuse ;  /* 0x8000002407077221 */ /* 0x100fe20000000000 */
[----:B------:R-:W-:Y:S01]  /*2ac0*/  MUFU.EX2 R150, R100 ;  /* 0x0000006400967308 */ /* 0x000fe20000000800 */
[-C--:B------:R-:W-:Y:S01]  /*2ad0*/  IADD3 R130, P5, PT, R167, R118.reuse, RZ ;  /* 0x00000076a7827210 */ /* 0x080fe20007fbe0ff */
[----:B------:R-:W-:Y:S01]  /*2ae0*/  FMUL R11, R11, 1.4426950216293334961 ;  /* 0x3fb8aa3b0b0b7820 */ /* 0x000fe20000400000 */
[-C--:B------:R-:W-:Y:S01]  /*2af0*/  LEA.HI.X.SX32 R135, R133, R119.reuse, 0x1, P4 ;  /* 0x0000007785877211 */ /* 0x080fe200020f0eff */
[----:B------:R-:W-:Y:S01]  /*2b00*/  FMUL R50, R50, 1.4426950216293334961 ;  /* 0x3fb8aa3b32327820 */ /* 0x000fe20000400000 */
[-C--:B------:R-:W-:Y:S01]  /*2b10*/  IADD3 R128, P4, PT, R159, R118.reuse, RZ ;  /* 0x000000769f807210 */ /* 0x080fe20007f9e0ff */
[----:B------:R-:W-:Y:S01]  /*2b20*/  FMUL R94, R94, 1.4426950216293334961 ;  /* 0x3fb8aa3b5e5e7820 */ /* 0x000fe20000400000 */
[----:B------:R-:W-:Y:S01]  /*2b30*/  FMUL R114, R114, 1.4426950216293334961 ;  /* 0x3fb8aa3b72727820 */ /* 0x000fe20000400000 */
[----:B------:R2:W-:Y:S01]  /*2b40*/  MUFU.EX2 R100, R6 ;  /* 0x0000000600647308 */ /* 0x0005e20000000800 */
[-C--:B------:R-:W-:Y:S01]  /*2b50*/  LEA.HI.X.SX32 R133, R131, R119.reuse, 0x1, P6 ;  /* 0x0000007783857211 */ /* 0x080fe200030f0eff */
[----:B------:R-:W-:Y:S01]  /*2b60*/  FMUL R116, R116, 1.4426950216293334961 ;  /* 0x3fb8aa3b74747820 */ /* 0x000fe20000400000 */
[-C--:B------:R-:W-:Y:S01]  /*2b70*/  LEA.HI.X.SX32 R131, R67, R119.reuse, 0x1, P5 ;  /* 0x0000007743837211 */ /* 0x080fe200028f0eff */
[--C-:B------:R-:W-:Y:S01]  /*2b80*/  FADD R12, R12, -R36.reuse ;  /* 0x800000240c0c7221 */ /* 0x100fe20000000000 */
[-C--:B------:R-:W-:Y:S01]  /*2b90*/  IADD3 R124, P5, PT, R129, R118.reuse, RZ ;  /* 0x00000076817c7210 */ /* 0x080fe20007fbe0ff */
[----:B------:R-:W-:Y:S01]  /*2ba0*/  FMUL R98, R98, 1.4426950216293334961 ;  /* 0x3fb8aa3b62627820 */ /* 0x000fe20000400000 */
[----:B------:R-:W-:Y:S01]  /*2bb0*/  FMUL R10, R10, 1.4426950216293334961 ;  /* 0x3fb8aa3b0a0a7820 */ /* 0x000fe20000400000 */
[----:B------:R0:W-:Y:S01]  /*2bc0*/  MUFU.EX2 R66, R50 ;  /* 0x0000003200427308 */ /* 0x0001e20000000800 */
[--C-:B--2---:R-:W-:Y:S01]  /*2bd0*/  FADD R6, R19, -R36.reuse ;  /* 0x8000002413067221 */ /* 0x104fe20000000000 */
[----:B------:R-:W-:Y:S01]  /*2be0*/  LEA.HI.X.SX32 R129, R127, R119, 0x1, P4 ;  /* 0x000000777f817211 */ /* 0x000fe200020f0eff */
[--C-:B------:R-:W-:Y:S01]  /*2bf0*/  FADD R8, R8, -R36.reuse ;  /* 0x8000002408087221 */ /* 0x100fe20000000000 */
[--C-:B------:R-:W-:Y:S01]  /*2c00*/  FADD R115, R115, -R36.reuse ;  /* 0x8000002473737221 */ /* 0x100fe20000000000 */
[----:B------:R-:W-:Y:S01]  /*2c10*/  FMUL R154, R6, 1.4426950216293334961 ;  /* 0x3fb8aa3b069a7820 */ /* 0x000fe20000400000 */
[--C-:B------:R-:W-:Y:S01]  /*2c20*/  FADD R6, R21, -R36.reuse ;  /* 0x8000002415067221 */ /* 0x100fe20000000000 */
[----:B------:R-:W-:Y:S01]  /*2c30*/  IADD3 R122, P4, PT, R151, R118, RZ ;  /* 0x00000076977a7210 */ /* 0x000fe20007f9e0ff */
[----:B------:R-:W-:Y:S01]  /*2c40*/  FMUL R7, R7, 1.4426950216293334961 ;  /* 0x3fb8aa3b07077820 */ /* 0x000fe20000400000 */
[----:B------:R2:W-:Y:S01]  /*2c50*/  MUFU.EX2 R151, R11 ;  /* 0x0000000b00977308 */ /* 0x0005e20000000800 */
[--C-:B0-----:R-:W-:Y:S01]  /*2c60*/  FADD R50, R17, -R36.reuse ;  /* 0x8000002411327221 */ /* 0x101fe20000000000 */
[----:B------:R-:W-:Y:S01]  /*2c70*/  FMUL R156, R6, 1.4426950216293334961 ;  /* 0x3fb8aa3b069c7820 */ /* 0x000fe20000400000 */
[--C-:B------:R-:W-:Y:S01]  /*2c80*/  FADD R6, R23, -R36.reuse ;  /* 0x8000002417067221 */ /* 0x100fe20000000000 */
[----:B------:R-:W-:Y:S01]  /*2c90*/  FMUL R12, R12, 1.4426950216293334961 ;  /* 0x3fb8aa3b0c0c7820 */ /* 0x000fe20000400000 */
[--C-:B------:R-:W-:Y:S01]  /*2ca0*/  FADD R13, R13, -R36.reuse ;  /* 0x800000240d0d7221 */ /* 0x100fe20000000000 */
[----:B------:R-:W-:-:S02]  /*2cb0*/  FADD R96, R96, -R36 ;  /* 0x8000002460607221 */ /* 0x000fc40000000000 */
[----:B------:R-:W-:Y:S01]  /*2cc0*/  MUFU.EX2 R153, R153 ;  /* 0x0000009900997308 */ /* 0x000fe20000000800 */
[----:B--2---:R-:W-:Y:S01]  /*2cd0*/  FADD R11, R165, R4 ;  /* 0x00000004a50b7221 */ /* 0x004fe20000000000 */
[----:B------:R-:W-:Y:S01]  /*2ce0*/  FMUL R8, R8, 1.4426950216293334961 ;  /* 0x3fb8aa3b08087820 */ /* 0x000fe20000400000 */
[--C-:B------:R-:W-:Y:S01]  /*2cf0*/  FADD R117, R117, -R36.reuse ;  /* 0x8000002475757221 */ /* 0x100fe20000000000 */
[--C-:B------:R-:W-:Y:S01]  /*2d00*/  FADD R9, R9, -R36.reuse ;  /* 0x8000002409097221 */ /* 0x100fe20000000000 */
[--C-:B------:R-:W-:Y:S01]  /*2d10*/  FADD R15, R15, -R36.reuse ;  /* 0x800000240f0f7221 */ /* 0x100fe20000000000 */
[--C-:B------:R-:W-:Y:S01]  /*2d20*/  FADD R14, R14, -R36.reuse ;  /* 0x800000240e0e7221 */ /* 0x100fe20000000000 */
[--C-:B------:R-:W-:Y:S01]  /*2d30*/  FADD R16, R16, -R36.reuse ;  /* 0x8000002410107221 */ /* 0x100fe20000000000 */
[----:B------:R-:W-:Y:S01]  /*2d40*/  MUFU.EX2 R17, R94 ;  /* 0x0000005e00117308 */ /* 0x000fe20000000800 */
[--C-:B------:R-:W-:Y:S01]  /*2d50*/  FADD R18, R18, -R36.reuse ;  /* 0x8000002412127221 */ /* 0x100fe20000000000 */
[--C-:B------:R-:W-:Y:S01]  /*2d60*/  FADD R28, R28, -R36.reuse ;  /* 0x800000241c1c7221 */ /* 0x100fe20000000000 */
[--C-:B------:R-:W-:Y:S01]  /*2d70*/  FADD R33, R33, -R36.reuse ;  /* 0x8000002421217221 */ /* 0x100fe20000000000 */
[--C-:B------:R-:W-:Y:S01]  /*2d80*/  FADD R30, R30, -R36.reuse ;  /* 0x800000241e1e7221 */ /* 0x100fe20000000000 */
[--C-:B------:R-:W-:Y:S01]  /*2d90*/  FADD R35, R35, -R36.reuse ;  /* 0x8000002423237221 */ /* 0x100fe20000000000 */
[--C-:B------:R-:W-:Y:S01]  /*2da0*/  FADD R32, R32, -R36.reuse ;  /* 0x8000002420207221 */ /* 0x100fe20000000000 */
[--C-:B------:R-:W-:Y:S01]  /*2db0*/  FADD R71, R71, -R36.reuse ;  /* 0x8000002447477221 */ /* 0x100fe20000000000 */
[----:B------:R-:W0:Y:S01]  /*2dc0*/  MUFU.EX2 R161, R116 ;  /* 0x0000007400a17308 */ /* 0x000e220000000800 */
[--C-:B------:R-:W-:Y:S01]  /*2dd0*/  FADD R53, R53, -R36.reuse ;  /* 0x8000002435357221 */ /* 0x100fe20000000000 */
[--C-:B------:R-:W-:Y:S01]  /*2de0*/  FADD R54, R54, -R36.reuse ;  /* 0x8000002436367221 */ /* 0x100fe20000000000 */
[--C-:B------:R-:W-:Y:S01]  /*2df0*/  FADD R34, R34, -R36.reuse ;  /* 0x8000002422227221 */ /* 0x100fe20000000000 */
[--C-:B------:R-:W-:Y:S01]  /*2e00*/  FADD R55, R55, -R36.reuse ;  /* 0x8000002437377221 */ /* 0x100fe20000000000 */
[--C-:B------:R-:W-:Y:S01]  /*2e10*/  FADD R58, R58, -R36.reuse ;  /* 0x800000243a3a7221 */ /* 0x100fe20000000000 */
[--C-:B------:R-:W-:Y:S01]  /*2e20*/  FADD R73, R73, -R36.reuse ;  /* 0x8000002449497221 */ /* 0x100fe20000000000 */
[--C-:B------:R-:W-:Y:S01]  /*2e30*/  FADD R59, R59, -R36.reuse ;  /* 0x800000243b3b7221 */ /* 0x100fe20000000000 */
[----:B------:R-:W2:Y:S01]  /*2e40*/  MUFU.EX2 R158, R114 ;  /* 0x00000072009e7308 */ /* 0x000ea20000000800 */
[--C-:B------:R-:W-:Y:S01]  /*2e50*/  FADD R95, R95, -R36.reuse ;  /* 0x800000245f5f7221 */ /* 0x100fe20000000000 */
[--C-:B------:R-:W-:Y:S01]  /*2e60*/  FADD R62, R62, -R36.reuse ;  /* 0x800000243e3e7221 */ /* 0x100fe20000000000 */
[--C-:B------:R-:W-:Y:S01]  /*2e70*/  FADD R63, R63, -R36.reuse ;  /* 0x800000243f3f7221 */ /* 0x100fe20000000000 */
[----:B------:R-:W-:Y:S01]  /*2e80*/  FADD R61, R61, -R36 ;  /* 0x800000243d3d7221 */ /* 0x000fe20000000000 */
[----:B------:R-:W-:Y:S01]  /*2e90*/  PRMT R45, RZ, 0x7610, R45 ;  /* 0x00007610ff2d7816 */ /* 0x000fe2000000002d */
[----:B------:R0:W5:Y:S01]  /*2ea0*/  @P2 LDG.E.U16 R47, desc[UR22][R118.64] ;  /* 0x00000016762f2981 */ /* 0x000162000c1e1500 */
[----:B------:R-:W-:Y:S01]  /*2eb0*/  FMUL R115, R115, 1.4426950216293334961 ;  /* 0x3fb8aa3b73737820 */ /* 0x000fe20000400000 */
[----:B------:R1:W-:Y:S01]  /*2ec0*/  MUFU.EX2 R94, R10 ;  /* 0x0000000a005e7308 */ /* 0x0003e20000000800 */
[----:B------:R-:W-:Y:S01]  /*2ed0*/  IADD3 R126, P6, PT, R155, R118, RZ ;  /* 0x000000769b7e7210 */ /* 0x000fe20007fde0ff */
[----:B------:R-:W-:Y:S01]  /*2ee0*/  FMUL R50, R50, 1.4426950216293334961 ;  /* 0x3fb8aa3b32327820 */ /* 0x000fe20000400000 */
[----:B------:R-:W-:-:S02]  /*2ef0*/  PRMT R48, RZ, 0x7610, R48 ;  /* 0x00007610ff307816 */ /* 0x000fc40000000030 */
[----:B------:R-:W-:Y:S02]  /*2f00*/  PRMT R46, RZ, 0x7610, R46 ;  /* 0x00007610ff2e7816 */ /* 0x000fe4000000002e */
[----:B------:R-:W-:Y:S01]  /*2f10*/  PRMT R44, RZ, 0x7610, R44 ;  /* 0x00007610ff2c7816 */ /* 0x000fe2000000002c */
[----:B------:R-:W0:Y:S01]  /*2f20*/  MUFU.EX2 R114, R98 ;  /* 0x0000006200727308 */ /* 0x000e220000000800 */
[----:B-1----:R-:W-:Y:S01]  /*2f30*/  FADD R10, R162, R11 ;  /* 0x0000000ba20a7221 */ /* 0x002fe20000000000 */
[----:B------:R-:W-:Y:S02]  /*2f40*/  PRMT R42, RZ, 0x7610, R42 ;  /* 0x00007610ff2a7816 */ /* 0x000fe4000000002a */
[----:B------:R-:W-:Y:S02]  /*2f50*/  PRMT R43, RZ, 0x7610, R43 ;  /* 0x00007610ff2b7816 */ /* 0x000fe4000000002b */
[----:B------:R-:W-:Y:S02]  /*2f60*/  PRMT R41, RZ, 0x7610, R41 ;  /* 0x00007610ff297816 */ /* 0x000fe40000000029 */
[----:B------:R4:W-:Y:S01]  /*2f70*/  MUFU.EX2 R152, R12 ;  /* 0x0000000c00987308 */ /* 0x0009e20000000800 */
[----:B------:R-:W-:Y:S01]  /*2f80*/  FMUL R13, R13, 1.4426950216293334961 ;  /* 0x3fb8aa3b0d0d7820 */ /* 0x000fe20000400000 */
[----:B------:R-:W-:Y:S01]  /*2f90*/  FMUL R96, R96, 1.4426950216293334961 ;  /* 0x3fb8aa3b60607820 */ /* 0x000fe20000400000 */
[----:B------:R-:W-:Y:S01]  /*2fa0*/  FMUL R64, R117, 1.4426950216293334961 ;  /* 0x3fb8aa3b75407820 */ /* 0x000fe20000400000 */
[----:B------:R-:W-:Y:S01]  /*2fb0*/  FMUL R9, R9, 1.4426950216293334961 ;  /* 0x3fb8aa3b09097820 */ /* 0x000fe20000400000 */
[----:B------:R-:W-:-:S02]  /*2fc0*/  PRMT R40, RZ, 0x7610, R40 ;  /* 0x00007610ff287816 */ /* 0x000fc40000000028 */
[----:B------:R-:W-:Y:S01]  /*2fd0*/  PRMT R38, RZ, 0x7610, R38 ;  /* 0x00007610ff267816 */ /* 0x000fe20000000026 */
[----:B------:R1:W-:Y:S01]  /*2fe0*/  MUFU.EX2 R98, R7 ;  /* 0x0000000700627308 */ /* 0x0003e20000000800 */
[----:B----4-:R-:W-:Y:S01]  /*2ff0*/  FADD R12, R5, R10 ;  /* 0x0000000a050c7221 */ /* 0x010fe20000000000 */
[----:B------:R-:W-:Y:S02]  /*3000*/  PRMT R39, RZ, 0x7610, R39 ;  /* 0x00007610ff277816 */ /* 0x000fe40000000027 */
[----:B------:R-:W-:-:S04]  /*3010*/  PRMT R37, RZ, 0x7610, R37 ;  /* 0x00007610ff257816 */ /* 0x000fc80000000025 */
[----:B------:R4:W-:Y:S01]  /*3020*/  MUFU.EX2 R116, R8 ;  /* 0x0000000800747308 */ /* 0x0009e20000000800 */
[----:B-1----:R-:W-:Y:S01]  /*3030*/  FMUL R7, R6, 1.4426950216293334961 ;  /* 0x3fb8aa3b06077820 */ /* 0x002fe20000400000 */
[----:B------:R-:W-:Y:S01]  /*3040*/  FADD R6, R20, -R36 ;  /* 0x8000002414067221 */ /* 0x000fe20000000000 */
[----:B------:R-:W-:-:S05]  /*3050*/  FADD R11, R163, R12 ;  /* 0x0000000ca30b7221 */ /* 0x000fca0000000000 */
[----:B------:R-:W-:Y:S01]  /*3060*/  MUFU.EX2 R97, R52 ;  /* 0x0000003400617308 */ /* 0x000fe20000000800 */
[----:B----4-:R-:W-:Y:S01]  /*3070*/  FMUL R8, R6, 1.4426950216293334961 ;  /* 0x3fb8aa3b06087820 */ /* 0x010fe20000400000 */
[----:B------:R-:W-:Y:S01]  /*3080*/  FADD R6, R25, -R36 ;  /* 0x8000002419067221 */ /* 0x000fe20000000000 */
[----:B------:R-:W-:Y:S01]  /*3090*/  FMUL R15, R15, 1.4426950216293334961 ;  /* 0x3fb8aa3b0f0f7820 */ /* 0x000fe20000400000 */
[----:B------:R-:W-:Y:S01]  /*30a0*/  FMUL R14, R14, 1.4426950216293334961 ;  /* 0x3fb8aa3b0e0e7820 */ /* 0x000fe20000400000 */
[----:B------:R-:W-:-:S03]  /*30b0*/  FMUL R16, R16, 1.4426950216293334961 ;  /* 0x3fb8aa3b10107820 */ /* 0x000fc60000400000 */
[----:B------:R-:W-:Y:S01]  /*30c0*/  MUFU.EX2 R154, R154 ;  /* 0x0000009a009a7308 */ /* 0x000fe20000000800 */
[----:B------:R-:W-:-:S07]  /*30d0*/  FMUL R18, R18, 1.4426950216293334961 ;  /* 0x3fb8aa3b12127820 */ /* 0x000fce0000400000 */
[----:B------:R-:W-:Y:S01]  /*30e0*/  MUFU.EX2 R156, R156 ;  /* 0x0000009c009c7308 */ /* 0x000fe20000000800 */
[----:B------:R-:W-:Y:S01]  /*30f0*/  FMUL R28, R28, 1.4426950216293334961 ;  /* 0x3fb8aa3b1c1c7820 */ /* 0x000fe20000400000 */
[----:B------:R-:W-:Y:S01]  /*3100*/  FMUL R33, R33, 1.4426950216293334961 ;  /* 0x3fb8aa3b21217820 */ /* 0x000fe20000400000 */
[----:B------:R-:W-:Y:S01]  /*3110*/  FMUL R30, R30, 1.4426950216293334961 ;  /* 0x3fb8aa3b1e1e7820 */ /* 0x000fe20000400000 */
[----:B------:R-:W-:Y:S01]  /*3120*/  FMUL R35, R35, 1.4426950216293334961 ;  /* 0x3fb8aa3b23237820 */ /* 0x000fe20000400000 */
[----:B------:R-:W-:Y:S01]  /*3130*/  FMUL R32, R32, 1.4426950216293334961 ;  /* 0x3fb8aa3b20207820 */ /* 0x000fe20000400000 */
[----:B------:R-:W-:Y:S01]  /*3140*/  FMUL R71, R71, 1.4426950216293334961 ;  /* 0x3fb8aa3b47477820 */ /* 0x000fe20000400000 */
[----:B------:R-:W-:Y:S01]  /*3150*/  FMUL R34, R34, 1.4426950216293334961 ;  /* 0x3fb8aa3b22227820 */ /* 0x000fe20000400000 */
[----:B------:R1:W-:Y:S01]  /*3160*/  MUFU.EX2 R20, R7 ;  /* 0x0000000700147308 */ /* 0x0003e20000000800 */
[----:B------:R-:W-:Y:S01]  /*3170*/  FMUL R55, R55, 1.4426950216293334961 ;  /* 0x3fb8aa3b37377820 */ /* 0x000fe20000400000 */
[----:B------:R-:W-:Y:S01]  /*3180*/  FMUL R73, R73, 1.4426950216293334961 ;  /* 0x3fb8aa3b49497820 */ /* 0x000fe20000400000 */
[----:B------:R-:W-:Y:S01]  /*3190*/  FMUL R59, R59, 1.4426950216293334961 ;  /* 0x3fb8aa3b3b3b7820 */ /* 0x000fe20000400000 */
[----:B------:R-:W-:Y:S01]  /*31a0*/  FMUL R95, R95, 1.4426950216293334961 ;  /* 0x3fb8aa3b5f5f7820 */ /* 0x000fe20000400000 */
[----:B------:R-:W-:Y:S01]  /*31b0*/  FMUL R62, R62, 1.4426950216293334961 ;  /* 0x3fb8aa3b3e3e7820 */ /* 0x000fe20000400000 */
[----:B------:R-:W-:Y:S01]  /*31c0*/  FMUL R63, R63, 1.4426950216293334961 ;  /* 0x3fb8aa3b3f3f7820 */ /* 0x000fe20000400000 */
[-C--:B------:R-:W-:Y:S01]  /*31d0*/  LEA.HI.X.SX32 R127, R123, R119.reuse, 0x1, P6 ;  /* 0x000000777b7f7211 */ /* 0x080fe200030f0eff */
[----:B------:R4:W-:Y:S01]  /*31e0*/  MUFU.EX2 R25, R8 ;  /* 0x0000000800197308 */ /* 0x0009e20000000800 */
[----:B-1----:R-:W-:Y:S01]  /*31f0*/  FADD R7, R24, -R36 ;  /* 0x8000002418077221 */ /* 0x002fe20000000000 */
[----:B------:R-:W-:Y:S01]  /*3200*/  IADD3 R120, P6, PT, R125, R118, RZ ;  /* 0x000000767d787210 */ /* 0x000fe20007fde0ff */
[----:B------:R1:W5:Y:S01]  /*3210*/  @P2 LDG.E.U16 R45, desc[UR22][R134.64] ;  /* 0x00000016862d2981 */ /* 0x000362000c1e1500 */
[----:B------:R-:W-:-:S02]  /*3220*/  LEA.HI.X.SX32 R125, R51, R119, 0x1, P5 ;  /* 0x00000077337d7211 */ /* 0x000fc400028f0eff */
[----:B------:R-:W-:Y:S01]  /*3230*/  LEA.HI.X.SX32 R123, R49, R119, 0x1, P4 ;  /* 0x00000077317b7211 */ /* 0x000fe200020f0eff */
[----:B------:R1:W5:Y:S01]  /*3240*/  @P2 LDG.E.U16 R48, desc[UR22][R148.64] ;  /* 0x0000001694302981 */ /* 0x000362000c1e1500 */
[----:B------:R-:W1:Y:S01]  /*3250*/  MUFU.EX2 R115, R115 ;  /* 0x0000007300737308 */ /* 0x000e620000000800 */
[----:B----4-:R-:W-:Y:S01]  /*3260*/  FADD R8, R160, R11 ;  /* 0x0000000ba0087221 */ /* 0x010fe20000000000 */
[----:B------:R-:W-:Y:S01]  /*3270*/  FMUL R11, R7, 1.4426950216293334961 ;  /* 0x3fb8aa3b070b7820 */ /* 0x000fe20000400000 */
[----:B------:R4:W5:Y:S01]  /*3280*/  @P2 LDG.E.U16 R46, desc[UR22][R132.64] ;  /* 0x00000016842e2981 */ /* 0x000962000c1e1500 */
[----:B------:R-:W-:Y:S01]  /*3290*/  F2FP.BF16.F32.PACK_AB R4, R4, R165 ;  /* 0x000000a50404723e */ /* 0x000fe200000010ff */
[----:B0-----:R-:W-:Y:S02]  /*32a0*/  FADD R7, R161, R8 ;  /* 0x00000008a1077221 */ /* 0x001fe40000000000 */
[----:B------:R4:W5:Y:S01]  /*32b0*/  @P2 LDG.E.U16 R44, desc[UR22][R146.64] ;  /* 0x00000016922c2981 */ /* 0x000962000c1e1500 */
[----:B------:R0:W-:Y:S01]  /*32c0*/  MUFU.EX2 R155, R13 ;  /* 0x0000000d009b7308 */ /* 0x0001e20000000800 */
[----:B--2---:R-:W-:-:S02]  /*32d0*/  FADD R12, R158, R7 ;  /* 0x000000079e0c7221 */ /* 0x004fc40000000000 */
[----:B------:R4:W5:Y:S04]  /*32e0*/  @P2 LDG.E.U16 R42, desc[UR22][R130.64] ;  /* 0x00000016822a2981 */ /* 0x000968000c1e1500 */
[----:B------:R4:W5:Y:S01]  /*32f0*/  @P2 LDG.E.U16 R43, desc[UR22][R144.64] ;  /* 0x00000016902b2981 */ /* 0x000962000c1e1500 */
[----:B------:R-:W2:Y:S01]  /*3300*/  MUFU.EX2 R96, R96 ;  /* 0x0000006000607308 */ /* 0x000ea20000000800 */
[----:B0-----:R-:W-:Y:S02]  /*3310*/  FADD R13, R157, R12 ;  /* 0x0000000c9d0d7221 */ /* 0x001fe40000000000 */
[----:B------:R4:W5:Y:S05]  /*3320*/  @P2 LDG.E.U16 R41, desc[UR22][R128.64] ;  /* 0x0000001680292981 */ /* 0x00096a000c1e1500 */
[----:B------:R0:W-:Y:S01]  /*3330*/  MUFU.EX2 R117, R9 ;  /* 0x0000000900757308 */ /* 0x0001e20000000800 */
[----:B------:R-:W-:Y:S01]  /*3340*/  FADD R12, R150, R13 ;  /* 0x0000000d960c7221 */ /* 0x000fe20000000000 */
[----:B------:R4:W5:Y:S06]  /*3350*/  @P2 LDG.E.U16 R40, desc[UR22][R142.64] ;  /* 0x000000168e282981 */ /* 0x00096c000c1e1500 */
[----:B------:R-:W1:Y:S01]  /*3360*/  MUFU.EX2 R64, R64 ;  /* 0x0000004000407308 */ /* 0x000e620000000800 */
[----:B------:R-:W-:Y:S01]  /*3370*/  FADD R13, R153, R12 ;  /* 0x0000000c990d7221 */ /* 0x000fe20000000000 */
[----:B0-----:R-:W-:Y:S01]  /*3380*/  FMUL R9, R6, 1.4426950216293334961 ;  /* 0x3fb8aa3b06097820 */ /* 0x001fe20000400000 */
[----:B------:R4:W5:Y:S05]  /*3390*/  @P2 LDG.E.U16 R39, desc[UR22][R140.64] ;  /* 0x000000168c272981 */ /* 0x00096a000c1e1500 */
[----:B------:R0:W0:Y:S01]  /*33a0*/  MUFU.EX2 R67, R50 ;  /* 0x0000003200437308 */ /* 0x0000220000000800 */
[----:B------:R-:W-:Y:S01]  /*33b0*/  FADD R12, R114, R13 ;  /* 0x0000000d720c7221 */ /* 0x000fe20000000000 */
[--C-:B------:R-:W-:Y:S01]  /*33c0*/  FADD R8, R27, -R36.reuse ;  /* 0x800000241b087221 */ /* 0x100fe20000000000 */
[----:B------:R-:W-:-:S05]  /*33d0*/  FADD R6, R22, -R36 ;  /* 0x8000002416067221 */ /* 0x000fca0000000000 */
[----:B------:R-:W0:Y:S01]  /*33e0*/  MUFU.EX2 R159, R15 ;  /* 0x0000000f009f7308 */ /* 0x000e220000000800 */
[----:B-1----:R-:W-:Y:S01]  /*33f0*/  FADD R13, R115, R12 ;  /* 0x0000000c730d7221 */ /* 0x002fe20000000000 */
[----:B------:R-:W-:-:S06]  /*3400*/  FMUL R10, R6, 1.4426950216293334961 ;  /* 0x3fb8aa3b060a7820 */ /* 0x000fcc0000400000 */
[----:B------:R-:W1:Y:S01]  /*3410*/  MUFU.EX2 R19, R14 ;  /* 0x0000000e00137308 */ /* 0x000e620000000800 */
[----:B--2---:R-:W-:-:S07]  /*3420*/  FADD R12, R96, R13 ;  /* 0x0000000d600c7221 */ /* 0x004fce0000000000 */
[----:B------:R-:W2:Y:S08]  /*3430*/  MUFU.EX2 R21, R16 ;  /* 0x0000001000157308 */ /* 0x000eb00000000800 */
[----:B------:R-:W0:Y:S08]  /*3440*/  MUFU.EX2 R23, R18 ;  /* 0x0000001200177308 */ /* 0x000e300000000800 */
[----:B------:R-:W-:Y:S08]  /*3450*/  MUFU.EX2 R28, R28 ;  /* 0x0000001c001c7308 */ /* 0x000ff00000000800 */
        /* <DEDUP_REMOVED lines=8> */
[----:B------:R-:W-:Y:S01]  /*34e0*/  MUFU.EX2 R63, R63 ;  /* 0x0000003f003f7308 */ /* 0x000fe20000000800 */
[----:B------:R-:W-:Y:S01]  /*34f0*/  PRMT R52, RZ, 0x7610, R52 ;  /* 0x00007610ff347816 */ /* 0x000fe20000000034 */
[----:B------:R4:W5:Y:S01]  /*3500*/  @P2 LDG.E.U16 R38, desc[UR22][R126.64] ;  /* 0x000000167e262981 */ /* 0x000962000c1e1500 */
[----:B------:R-:W-:-:S02]  /*3510*/  PRMT R51, RZ, 0x7610, R51 ;  /* 0x00007610ff337816 */ /* 0x000fc40000000033 */
[----:B------:R-:W-:Y:S01]  /*3520*/  F2FP.BF16.F32.PACK_AB R7, R158, R161 ;  /* 0x000000a19e07723e */ /* 0x000fe200000010ff */
[----:B------:R4:W5:Y:S01]  /*3530*/  @P2 LDG.E.U16 R37, desc[UR22][R124.64] ;  /* 0x000000167c252981 */ /* 0x000962000c1e1500 */
[----:B------:R-:W-:Y:S01]  /*3540*/  LEA.HI.X.SX32 R121, R121, R119, 0x1, P6 ;  /* 0x0000007779797211 */ /* 0x000fe200030f0eff */
[----:B------:R1:W2:Y:S01]  /*3550*/  MUFU.EX2 R22, R9 ;  /* 0x0000000900167308 */ /* 0x0002a20000000800 */
[----:B0-----:R-:W-:-:S07]  /*3560*/  PRMT R50, RZ, 0x7610, R50 ;  /* 0x00007610ff327816 */ /* 0x001fce0000000032 */
[----:B------:R0:W2:Y:S01]  /*3570*/  MUFU.EX2 R24, R10 ;  /* 0x0000000a00187308 */ /* 0x0000a20000000800 */
[----:B-1----:R-:W-:Y:S01]  /*3580*/  FMUL R9, R8, 1.4426950216293334961 ;  /* 0x3fb8aa3b08097820 */ /* 0x002fe20000400000 */
[----:B------:R-:W-:-:S06]  /*3590*/  FADD R8, R29, -R36 ;  /* 0x800000241d087221 */ /* 0x000fcc0000000000 */
[----:B------:R-:W1:Y:S01]  /*35a0*/  MUFU.EX2 R27, R11 ;  /* 0x0000000b001b7308 */ /* 0x000e620000000800 */
[----:B0-----:R-:W-:Y:S01]  /*35b0*/  FMUL R10, R8, 1.4426950216293334961 ;  /* 0x3fb8aa3b080a7820 */ /* 0x001fe20000400000 */
[----:B------:R-:W-:Y:S01]  /*35c0*/  FMUL R161, R53, 1.4426950216293334961 ;  /* 0x3fb8aa3b35a17820 */ /* 0x000fe20000400000 */
[----:B------:R-:W-:Y:S01]  /*35d0*/  PRMT R49, RZ, 0x7610, R49 ;  /* 0x00007610ff317816 */ /* 0x000fe20000000031 */
[----:B------:R4:W5:Y:S04]  /*35e0*/  @P2 LDG.E.U16 R50, desc[UR22][R138.64] ;  /* 0x000000168a322981 */ /* 0x000968000c1e1500 */
[----:B------:R0:W1:Y:S01]  /*35f0*/  MUFU.EX2 R29, R9 ;  /* 0x00000009001d7308 */ /* 0x0000620000000800 */
[----:B------:R-:W-:Y:S01]  /*3600*/  FADD R8, R26, -R36 ;  /* 0x800000241a087221 */ /* 0x000fe20000000000 */
[----:B------:R-:W-:Y:S01]  /*3610*/  FMUL R53, R54, 1.4426950216293334961 ;  /* 0x3fb8aa3b36357820 */ /* 0x000fe20000400000 */
[----:B------:R4:W5:Y:S01]  /*3620*/  @P2 LDG.E.U16 R52, desc[UR22][R122.64] ;  /* 0x000000167a342981 */ /* 0x000962000c1e1500 */
[----:B------:R-:W-:-:S03]  /*3630*/  F2FP.BF16.F32.PACK_AB R5, R5, R162 ;  /* 0x000000a20505723e */ /* 0x000fc600000010ff */
[----:B------:R4:W5:Y:S01]  /*3640*/  @P2 LDG.E.U16 R51, desc[UR22][R136.64] ;  /* 0x0000001688332981 */ /* 0x000962000c1e1500 */
[----:B0-----:R-:W-:Y:S01]  /*3650*/  FADD R9, R97, R12 ;  /* 0x0000000c61097221 */ /* 0x001fe20000000000 */
[----:B------:R0:W1:Y:S02]  /*3660*/  MUFU.EX2 R26, R10 ;  /* 0x0000000a001a7308 */ /* 0x0000640000000800 */
[----:B------:R4:W5:Y:S01]  /*3670*/  @P2 LDG.E.U16 R49, desc[UR22][R120.64] ;  /* 0x0000001678312981 */ /* 0x000962000c1e1500 */
[----:B------:R-:W-:-:S04]  /*3680*/  FADD R9, R66, R9 ;  /* 0x0000000942097221 */ /* 0x000fc80000000000 */
[----:B0-----:R-:W-:Y:S01]  /*3690*/  FADD R10, R64, R9 ;  /* 0x00000009400a7221 */ /* 0x001fe20000000000 */
[----:B------:R-:W-:-:S03]  /*36a0*/  FMUL R11, R8, 1.4426950216293334961 ;  /* 0x3fb8aa3b080b7820 */ /* 0x000fc60000400000 */
[----:B------:R-:W-:Y:S01]  /*36b0*/  FADD R10, R17, R10 ;  /* 0x0000000a110a7221 */ /* 0x000fe20000000000 */
[----:B------:R-:W-:-:S03]  /*36c0*/  FADD R8, R31, -R36 ;  /* 0x800000241f087221 */ /* 0x000fc60000000000 */
[----:B------:R-:W-:Y:S01]  /*36d0*/  FADD R9, R67, R10 ;  /* 0x0000000a43097221 */ /* 0x000fe20000000000 */
[----:B------:R-:W-:-:S03]  /*36e0*/  FMUL R8, R8, 1.4426950216293334961 ;  /* 0x3fb8aa3b08087820 */ /* 0x000fc60000400000 */
[----:B------:R-:W-:Y:S01]  /*36f0*/  FADD R9, R94, R9 ;  /* 0x000000095e097221 */ /* 0x000fe20000000000 */
[----:B------:R0:W-:Y:S03]  /*3700*/  MUFU.EX2 R158, R8 ;  /* 0x00000008009e7308 */ /* 0x0001e60000000800 */
[----:B0-----:R-:W-:-:S04]  /*3710*/  FADD R8, R98, R9 ;  /* 0x0000000962087221 */ /* 0x001fc80000000000 */
[----:B------:R-:W-:-:S04]  /*3720*/  FADD R9, R117, R8 ;  /* 0x0000000875097221 */ /* 0x000fc80000000000 */
        /* <DEDUP_REMOVED lines=8> */
[----:B--2---:R-:W-:-:S04]  /*37b0*/  FADD R9, R21, R8 ;  /* 0x0000000815097221 */ /* 0x004fc80000000000 */
[----:B------:R-:W-:-:S04]  /*37c0*/  FADD R8, R156, R9 ;  /* 0x000000099c087221 */ /* 0x000fc80000000000 */
[----:B------:R-:W-:-:S04]  /*37d0*/  FADD R9, R23, R8 ;  /* 0x0000000817097221 */ /* 0x000fc80000000000 */
[----:B------:R-:W-:-:S04]  /*37e0*/  FADD R8, R20, R9 ;  /* 0x0000000914087221 */ /* 0x000fc80000000000 */
[----:B------:R-:W-:Y:S01]  /*37f0*/  FADD R9, R25, R8 ;  /* 0x0000000819097221 */ /* 0x000fe20000000000 */
[----:B------:R-:W0:Y:S03]  /*3800*/  MUFU.EX2 R31, R11 ;  /* 0x0000000b001f7308 */ /* 0x000e260000000800 */
[----:B------:R-:W-:-:S04]  /*3810*/  FADD R9, R22, R9 ;  /* 0x0000000916097221 */ /* 0x000fc80000000000 */
[----:B------:R-:W-:-:S04]  /*3820*/  FADD R10, R24, R9 ;  /* 0x00000009180a7221 */ /* 0x000fc80000000000 */
[----:B-1----:R-:W-:-:S04]  /*3830*/  FADD R10, R27, R10 ;  /* 0x0000000a1b0a7221 */ /* 0x002fc80000000000 */
[----:B------:R-:W-:-:S04]  /*3840*/  FADD R9, R29, R10 ;  /* 0x0000000a1d097221 */ /* 0x000fc80000000000 */
[----:B------:R-:W-:Y:S01]  /*3850*/  FADD R10, R26, R9 ;  /* 0x000000091a0a7221 */ /* 0x000fe20000000000 */
[----:B------:R-:W-:-:S03]  /*3860*/  FADD R8, R56, -R36 ;  /* 0x8000002438087221 */ /* 0x000fc60000000000 */
[----:B0-----:R-:W-:Y:S01]  /*3870*/  FADD R9, R31, R10 ;  /* 0x0000000a1f097221 */ /* 0x001fe20000000000 */
[----:B------:R-:W-:-:S03]  /*3880*/  FMUL R8, R8, 1.4426950216293334961 ;  /* 0x3fb8aa3b08087820 */ /* 0x000fc60000400000 */
[----:B------:R-:W-:Y:S01]  /*3890*/  FADD R9, R158, R9 ;  /* 0x000000099e097221 */ /* 0x000fe20000000000 */
[----:B------:R0:W-:Y:S03]  /*38a0*/  MUFU.EX2 R54, R8 ;  /* 0x0000000800367308 */ /* 0x0001e60000000800 */
[----:B------:R-:W-:-:S04]  /*38b0*/  FADD R10, R28, R9 ;  /* 0x000000091c0a7221 */ /* 0x000fc80000000000 */
[----:B------:R-:W-:Y:S01]  /*38c0*/  FADD R9, R33, R10 ;  /* 0x0000000a21097221 */ /* 0x000fe20000000000 */
[----:B0-----:R-:W-:Y:S01]  /*38d0*/  FADD R8, R60, -R36 ;  /* 0x800000243c087221 */ /* 0x001fe20000000000 */
[----:B------:R0:W-:Y:S02]  /*38e0*/  MUFU.EX2 R56, R55 ;  /* 0x0000003700387308 */ /* 0x0001e40000000800 */
[----:B0-----:R-:W-:Y:S01]  /*38f0*/  FMUL R55, R58, 1.4426950216293334961 ;  /* 0x3fb8aa3b3a377820 */ /* 0x001fe20000400000 */
[----:B------:R-:W-:Y:S01]  /*3900*/  FMUL R58, R8, 1.4426950216293334961 ;  /* 0x3fb8aa3b083a7820 */ /* 0x000fe20000400000 */
[----:B------:R-:W-:-:S04]  /*3910*/  FADD R8, R30, R9 ;  /* 0x000000091e087221 */ /* 0x000fc80000000000 */
[----:B------:R-:W0:Y:S01]  /*3920*/  MUFU.EX2 R161, R161 ;  /* 0x000000a100a17308 */ /* 0x000e220000000800 */
[----:B------:R-:W-:-:S04]  /*3930*/  FADD R9, R35, R8 ;  /* 0x0000000823097221 */ /* 0x000fc80000000000 */
[----:B------:R-:W-:-:S03]  /*3940*/  FADD R10, R32, R9 ;  /* 0x00000009200a7221 */ /* 0x000fc60000000000 */
[----:B------:R-:W1:Y:S01]  /*3950*/  MUFU.EX2 R53, R53 ;  /* 0x0000003500357308 */ /* 0x000e620000000800 */
[----:B------:R-:W-:-:S04]  /*3960*/  FADD R11, R71, R10 ;  /* 0x0000000a470b7221 */ /* 0x000fc80000000000 */
[----:B------:R-:W-:Y:S01]  /*3970*/  FADD R10, R34, R11 ;  /* 0x0000000b220a7221 */ /* 0x000fe20000000000 */
[----:B------:R-:W-:-:S03]  /*3980*/  LOP3.LUT R11, R0, 0x3f, RZ, 0xc0, !PT ;  /* 0x0000003f000b7812 */ /* 0x000fc600078ec0ff */
[----:B0-----:R-:W-:Y:S01]  /*3990*/  FADD R10, R161, R10 ;  /* 0x0000000aa10a7221 */ /* 0x001fe20000000000 */
[----:B------:R-:W0:Y:S01]  /*39a0*/  MUFU.EX2 R55, R55 ;  /* 0x0000003700377308 */ /* 0x000e220000000800 */
[----:B------:R-:W-:Y:S02]  /*39b0*/  IMAD.SHL.U32 R13, R11, 0x2, RZ ;  /* 0x000000020b0d7824 */ /* 0x000fe400078e00ff */
[----:B-1----:R-:W-:-:S05]  /*39c0*/  FADD R11, R53, R10 ;  /* 0x0000000a350b7221 */ /* 0x002fca0000000000 */
[----:B------:R-:W1:Y:S01]  /*39d0*/  MUFU.EX2 R60, R59 ;  /* 0x0000003b003c7308 */ /* 0x000e620000000800 */
[----:B------:R-:W-:Y:S01]  /*39e0*/  FADD R11, R56, R11 ;  /* 0x0000000b380b7221 */ /* 0x000fe20000000000 */
[----:B------:R-:W-:-:S03]  /*39f0*/  FADD R10, R72, -R36 ;  /* 0x80000024480a7221 */ /* 0x000fc60000000000 */
[----:B------:R-:W-:-:S03]  /*3a00*/  FADD R12, R54, R11 ;  /* 0x0000000b360c7221 */ /* 0x000fc60000000000 */
[----:B------:R-:W2:Y:S01]  /*3a10*/  MUFU.EX2 R58, R58 ;  /* 0x0000003a003a7308 */ /* 0x000ea20000000800 */
[----:B------:R-:W-:Y:S01]  /*3a20*/  LOP3.LUT R72, R0, 0x40, RZ, 0xc0, !PT ;  /* 0x0000004000487812 */ /* 0x000fe200078ec0ff */
[----:B------:R-:W-:Y:S01]  /*3a30*/  FADD R14, R73, R12 ;  /* 0x0000000c490e7221 */ /* 0x000fe20000000000 */
[----:B------:R-:W-:-:S05]  /*3a40*/  F2FP.BF16.F32.PACK_AB R12, R17, R64 ;  /* 0x00000040110c723e */ /* 0x000fca00000010ff */
[----:B------:R-:W3:Y:S01]  /*3a50*/  MUFU.EX2 R59, R95 ;  /* 0x0000005f003b7308 */ /* 0x000ee20000000800 */
[----:B------:R-:W-:Y:S02]  /*3a60*/  IMAD R72, R72, 0x20, R13 ;  /* 0x0000002048487824 */ /* 0x000fe400078e020d */
[----:B0-----:R-:W-:Y:S01]  /*3a70*/  FADD R17, R55, R14 ;  /* 0x0000000e37117221 */ /* 0x001fe20000000000 */
[--C-:B------:R-:W-:Y:S01]  /*3a80*/  FADD R13, R65, -R36.reuse ;  /* 0x80000024410d7221 */ /* 0x100fe20000000000 */
[----:B------:R-:W-:Y:S02]  /*3a90*/  FMUL R15, R10, 1.4426950216293334961 ;  /* 0x3fb8aa3b0a0f7820 */ /* 0x000fe40000400000 */
[----:B-1----:R-:W-:Y:S01]  /*3aa0*/  FADD R17, R60, R17 ;  /* 0x000000113c117221 */ /* 0x002fe20000000000 */
[----:B------:R-:W-:Y:S01]  /*3ab0*/  FMUL R64, R13, 1.4426950216293334961 ;  /* 0x3fb8aa3b0d407820 */ /* 0x000fe20000400000 */
[----:B------:R-:W0:Y:S01]  /*3ac0*/  MUFU.EX2 R65, R15 ;  /* 0x0000000f00417308 */ /* 0x000e220000000800 */
[----:B------:R-:W-:Y:S01]  /*3ad0*/  F2FP.BF16.F32.PACK_AB R11, R66, R97 ;  /* 0x00000061420b723e */ /* 0x000fe200000010ff */
[----:B--2---:R-:W-:Y:S01]  /*3ae0*/  FADD R18, R58, R17 ;  /* 0x000000113a127221 */ /* 0x004fe20000000000 */
[----:B------:R-:W-:Y:S01]  /*3af0*/  FMUL R66, R61, 1.4426950216293334961 ;  /* 0x3fb8aa3b3d427820 */ /* 0x000fe20000400000 */
[----:B------:R-:W-:Y:S01]  /*3b00*/  F2FP.BF16.F32.PACK_AB R13, R94, R67 ;  /* 0x000000435e0d723e */ /* 0x000fe200000010ff */
[----:B------:R-:W-:-:S03]  /*3b10*/  FADD R61, R57, -R36 ;  /* 0x80000024393d7221 */ /* 0x000fc60000000000 */
[----:B------:R-:W1:Y:S01]  /*3b20*/  MUFU.EX2 R64, R64 ;  /* 0x0000004000407308 */ /* 0x000e620000000800 */
[----:B---3--:R-:W-:Y:S01]  /*3b30*/  FADD R67, R59, R18 ;  /* 0x000000123b437221 */ /* 0x008fe20000000000 */
[----:B------:R-:W-:Y:S01]  /*3b40*/  F2FP.BF16.F32.PACK_AB R10, R96, R115 ;  /* 0x00000073600a723e */ /* 0x000fe200000010ff */
[----:B------:R-:W-:Y:S02]  /*3b50*/  FMUL R61, R61, 1.4426950216293334961 ;  /* 0x3fb8aa3b3d3d7820 */ /* 0x000fe40000400000 */
[----:B------:R-:W-:-:S03]  /*3b60*/  FADD R96, R62, R67 ;  /* 0x000000433e607221 */ /* 0x000fc60000000000 */
[----:B------:R-:W2:Y:S01]  /*3b70*/  MUFU.EX2 R57, R66 ;  /* 0x0000004200397308 */ /* 0x000ea20000000800 */
[----:B------:R-:W-:Y:S01]  /*3b80*/  F2FP.BF16.F32.PACK_AB R18, R154, R19 ;  /* 0x000000139a12723e */ /* 0x000fe200000010ff */
[----:B------:R-:W-:Y:S01]  /*3b90*/  FADD R96, R63, R96 ;  /* 0x000000603f607221 */ /* 0x000fe20000000000 */
[----:B------:R-:W-:Y:S02]  /*3ba0*/  F2FP.BF16.F32.PACK_AB R19, R156, R21 ;  /* 0x000000159c13723e */ /* 0x000fe400000010ff */
[----:B------:R-:W-:-:S03]  /*3bb0*/  F2FP.BF16.F32.PACK_AB R21, R22, R25 ;  /* 0x000000191615723e */ /* 0x000fc600000010ff */
[----:B------:R-:W3:Y:S01]  /*3bc0*/  MUFU.EX2 R94, R61 ;  /* 0x0000003d005e7308 */ /* 0x000ee20000000800 */
[----:B------:R-:W-:Y:S01]  /*3bd0*/  F2FP.BF16.F32.PACK_AB R22, R27, R24 ;  /* 0x000000181b16723e */ /* 0x000fe200000010ff */
[----:B0-----:R-:W-:Y:S01]  /*3be0*/  FADD R27, R65, R96 ;  /* 0x00000060411b7221 */ /* 0x001fe20000000000 */
[----:B------:R-:W-:Y:S02]  /*3bf0*/  F2FP.BF16.F32.PACK_AB R20, R20, R23 ;  /* 0x000000171414723e */ /* 0x000fe400000010ff */
[----:B------:R-:W-:Y:S02]  /*3c00*/  F2FP.BF16.F32.PACK_AB R23, R26, R29 ;  /* 0x0000001d1a17723e */ /* 0x000fe400000010ff */
[----:B------:R-:W-:Y:S01]  /*3c10*/  F2FP.BF16.F32.PACK_AB R26, R35, R30 ;  /* 0x0000001e231a723e */ /* 0x000fe200000010ff */
[----:B-1----:R-:W-:Y:S01]  /*3c20*/  FADD R30, R64, R27 ;  /* 0x0000001b401e7221 */ /* 0x002fe20000000000 */
[----:B------:R-:W-:-:S03]  /*3c30*/  F2FP.BF16.F32.PACK_AB R25, R33, R28 ;  /* 0x0000001c2119723e */ /* 0x000fc600000010ff */
[----:B--2---:R-:W-:Y:S01]  /*3c40*/  FADD R33, R57, R30 ;  /* 0x0000001e39217221 */ /* 0x004fe20000000000 */
[----:B------:R-:W-:-:S03]  /*3c50*/  F2FP.BF16.F32.PACK_AB R29, R56, R53 ;  /* 0x00000035381d723e */ /* 0x000fc600000010ff */
[----:B---3--:R-:W-:Y:S01]  /*3c60*/  FADD R53, R94, R33 ;  /* 0x000000215e357221 */ /* 0x008fe20000000000 */
[----:B------:R-:W-:Y:S02]  /*3c70*/  F2FP.BF16.F32.PACK_AB R30, R73, R54 ;  /* 0x00000036491e723e */ /* 0x000fe400000010ff */
[----:B------:R-:W-:Y:S02]  /*3c80*/  F2FP.BF16.F32.PACK_AB R24, R158, R31 ;  /* 0x0000001f9e18723e */ /* 0x000fe400000010ff */
[----:B------:R4:W0:Y:S01]  /*3c90*/  SHFL.BFLY PT, R54, R53, 0x10, 0x1f ;  /* 0x0e001f0035367f89 */ /* 0x00082200000e0000 */
[----:B------:R-:W-:Y:S02]  /*3ca0*/  F2FP.BF16.F32.PACK_AB R27, R71, R32 ;  /* 0x00000020471b723e */ /* 0x000fe400000010ff */
[----:B------:R-:W-:Y:S02]  /*3cb0*/  F2FP.BF16.F32.PACK_AB R28, R161, R34 ;  /* 0x00000022a11c723e */ /* 0x000fe400000010ff */
[----:B------:R-:W-:-:S02]  /*3cc0*/  F2FP.BF16.F32.PACK_AB R6, R160, R163 ;  /* 0x000000a3a006723e */ /* 0x000fc400000010ff */
[----:B------:R-:W-:Y:S02]  /*3cd0*/  F2FP.BF16.F32.PACK_AB R8, R150, R157 ;  /* 0x0000009d9608723e */ /* 0x000fe400000010ff */
[----:B------:R-:W-:Y:S02]  /*3ce0*/  F2FP.BF16.F32.PACK_AB R9, R114, R153 ;  /* 0x000000997209723e */ /* 0x000fe400000010ff */
[----:B------:R-:W-:Y:S02]  /*3cf0*/  F2FP.BF16.F32.PACK_AB R14, R117, R98 ;  /* 0x00000062750e723e */ /* 0x000fe400000010ff */
        /* <DEDUP_REMOVED lines=8> */
[----:B------:R-:W-:Y:S01]  /*3d80*/  LOP3.LUT R71, R72, 0x10, RZ, 0x3c, !PT ;  /* 0x0000001048477812 */ /* 0x000fe200078e3cff */
[----:B0---4-:R-:W-:Y:S06]  /*3d90*/  @!P2 BRA `(.L_x_9) ;  /* 0x000000000008a947 */ /* 0x011fec0003800000 */
[----:B------:R0:W-:Y:S01]  /*3da0*/  STTM.16dp32bit_t0_t15.x32 tmem[UR11+0x10], R4 ;  /* 0x00001004000079ed */ /* 0x0001e20008a8000b */
[----:B------:R0:W-:Y:S02]  /*3db0*/  STTM.16dp32bit_t16_t31.x32 tmem[UR11+0x30], R4 ;  /* 0x00003004000079ed */ /* 0x0001e40008aa000b */
.L_x_9:
[C---:B------:R-:W-:Y:S01]  /*3dc0*/  LOP3.LUT R73, R72.reuse, 0x20, RZ, 0x3c, !PT ;  /* 0x0000002048497812 */ /* 0x040fe200078e3cff */
[----:B-----5:R1:W-:Y:S01]  /*3dd0*/  STS.U16 [R72+UR10], R47 ;  /* 0x0000002f48007988 */ /* 0x0203e2000800040a */
[----:B------:R-:W-:Y:S01]  /*3de0*/  LOP3.LUT R94, R72, 0x30, RZ, 0x3c, !PT ;  /* 0x00000030485e7812 */ /* 0x000fe200078e3cff */
[----:B0-----:R-:W-:Y:S01]  /*3df0*/  FADD R4, -R36, -INF ;  /* 0xff80000024047421 */ /* 0x001fe20000000100 */
[C---:B------:R-:W-:Y:S01]  /*3e00*/  LOP3.LUT R95, R72.reuse, 0x40, RZ, 0x3c, !PT ;  /* 0x00000040485f7812 */ /* 0x040fe200078e3cff */
[----:B------:R1:W-:Y:S01]  /*3e10*/  STS.U16 [R72+UR10+0x400], R45 ;  /* 0x0004002d48007988 */ /* 0x0003e2000800040a */
[----:B------:R-:W-:Y:S01]  /*3e20*/  LOP3.LUT R96, R72, 0x50, RZ, 0x3c, !PT ;  /* 0x0000005048607812 */ /* 0x000fe200078e3cff */
[----:B------:R-:W-:Y:S01]  /*3e30*/  FMUL R12, R4, 1.4426950216293334961 ;  /* 0x3fb8aa3b040c7820 */ /* 0x000fe20000400000 */
[C---:B------:R-:W-:Y:S01]  /*3e40*/  LOP3.LUT R97, R72.reuse, 0x60, RZ, 0x3c, !PT ;  /* 0x0000006048617812 */ /* 0x040fe200078e3cff */
[----:B------:R1:W-:Y:S01]  /*3e50*/  STS.U16 [R71+UR10+0x80], R48 ;  /* 0x0000803047007988 */ /* 0x0003e2000800040a */
[----:B------:R-:W-:Y:S01]  /*3e60*/  LOP3.LUT R98, R72, 0x70, RZ, 0x3c, !PT ;  /* 0x0000007048627812 */ /* 0x000fe200078e3cff */
[----:B------:R-:W-:-:S02]  /*3e70*/  VIADD R99, R99, 0xffffffc0 ;  /* 0xffffffc063637836 */ /* 0x000fc40000000000 */
[----:B------:R1:W-:Y:S01]  /*3e80*/  STS.U16 [R71+UR10+0x480], R46 ;  /* 0x0004802e47007988 */ /* 0x0003e2000800040a */
[----:B------:R-:W0:Y:S03]  /*3e90*/  MUFU.EX2 R12, R12 ;  /* 0x0000000c000c7308 */ /* 0x000e260000000800 */
        /* <DEDUP_REMOVED lines=12> */
[----:B------:R-:W2:Y:S02]  /*3f60*/  FENCE.VIEW.ASYNC.T ;  /* 0x00000000000073c6 */ /* 0x000ea40000000200 */
[----:B--2---:R-:W-:Y:S06]  /*3f70*/  BAR.SYNC.DEFER_BLOCKING 0x0 ;  /* 0x0000000000007b1d */ /* 0x004fec0000010000 */
[----:B------:R-:W2:Y:S01]  /*3f80*/  LDTM.16dp32bit_t0_t15.x8 R4, tmem[UR11] ;  /* 0x0000000b000479ee */ /* 0x000ea20008980000 */
[----:B------:R-:W3:Y:S01]  /*3f90*/  LDTM.16dp32bit_t16_t31.x8 R4, tmem[UR11+0x8] ;  /* 0x0000080b000479ee */ /* 0x000ee200089a0000 */
[----:B------:R-:W-:Y:S01]  /*3fa0*/  NOP ;  /* 0x0000000000007918 */ /* 0x000fe20000000000 */
[----:B01----:R-:W-:Y:S05]  /*3fb0*/  @!P2 BRA `(.L_x_10) ;  /* 0x000000000028a947 */ /* 0x003fea0003800000 */
[C---:B--23--:R-:W-:Y:S01]  /*3fc0*/  FMUL R4, R12.reuse, R4 ;  /* 0x000000040c047220 */ /* 0x04cfe20000400000 */
[C---:B------:R-:W-:Y:S01]  /*3fd0*/  FMUL R5, R12.reuse, R5 ;  /* 0x000000050c057220 */ /* 0x040fe20000400000 */
[C---:B------:R-:W-:Y:S01]  /*3fe0*/  FMUL R6, R12.reuse, R6 ;  /* 0x000000060c067220 */ /* 0x040fe20000400000 */
[C---:B------:R-:W-:Y:S01]  /*3ff0*/  FMUL R7, R12.reuse, R7 ;  /* 0x000000070c077220 */ /* 0x040fe20000400000 */
[C---:B------:R-:W-:Y:S01]  /*4000*/  FMUL R8, R12.reuse, R8 ;  /* 0x000000080c087220 */ /* 0x040fe20000400000 */
[C---:B------:R-:W-:Y:S01]  /*4010*/  FMUL R9, R12.reuse, R9 ;  /* 0x000000090c097220 */ /* 0x040fe20000400000 */
[C---:B------:R-:W-:Y:S01]  /*4020*/  FMUL R10, R12.reuse, R10 ;  /* 0x0000000a0c0a7220 */ /* 0x040fe20000400000 */
[----:B------:R-:W-:-:S04]  /*4030*/  FMUL R11, R12, R11 ;  /* 0x0000000b0c0b7220 */ /* 0x000fc80000400000 */
[----:B------:R0:W-:Y:S01]  /*4040*/  STTM.16dp32bit_t0_t15.x8 tmem[UR11], R4 ;  /* 0x00000004000079ed */ /* 0x0001e2000898000b */
[----:B------:R0:W-:Y:S02]  /*4050*/  STTM.16dp32bit_t16_t31.x8 tmem[UR11+0x8], R4 ;  /* 0x00000804000079ed */ /* 0x0001e400089a000b */
.L_x_10:
[----:B---3--:R-:W1:Y:S02]  /*4060*/  FENCE.VIEW.ASYNC.T ;  /* 0x00000000000073c6 */ /* 0x008e640000000200 */
[----:B-1----:R-:W-:Y:S01]  /*4070*/  BAR.SYNC.DEFER_BLOCKING 0x0 ;  /* 0x0000000000007b1d */ /* 0x002fe20000010000 */
[----:B------:R-:W-:Y:S01]  /*4080*/  FADD R53, R53, R54 ;  /* 0x0000003635357221 */ /* 0x000fe20000000000 */
[----:B------:R-:W-:Y:S01]  /*4090*/  UIADD3 UR13, UPT, UPT, UR9, 0x10, URZ ;  /* 0x00000010090d7890 */ /* 0x000fe2000fffe0ff */
[----:B------:R-:W-:Y:S02]  /*40a0*/  ISETP.GE.AND P4, PT, R99, 0x1, PT ;  /* 0x000000016300780c */ /* 0x000fe40003f86270 */
[----:B------:R-:W-:Y:S01]  /*40b0*/  FADD R53, R12, R53 ;  /* 0x000000350c357221 */ /* 0x000fe20000000000 */
[----:B------:R1:W-:Y:S06]  /*40c0*/  MEMBAR.ALL.CTA ;  /* 0x0000000000007992 */ /* 0x0003ec0000008000 */
[----:B-1----:R-:W1:Y:S02]  /*40d0*/  FENCE.VIEW.ASYNC.S ;  /* 0x00000000000073c6 */ /* 0x002e640000000000 */
[----:B-1----:R-:W-:Y:S06]  /*40e0*/  BAR.SYNC.DEFER_BLOCKING 0x0 ;  /* 0x0000000000007b1d */ /* 0x002fec0000010000 */
[----:B------:R-:W-:Y:S05]  /*40f0*/  @!P3 BRA `(.L_x_11) ;  /* 0x0000000000c0b947 */ /* 0x000fea0003800000 */
[----:B------:R-:W-:Y:S01]  /*4100*/  USHF.R.U32.HI UR16, URZ, 0x4, UR10 ;  /* 0x00000004ff107899 */ /* 0x000fe2000801160a */
[----:B------:R-:W-:Y:S01]  /*4110*/  UMOV UR4, URZ ;  /* 0x000000ff00047c82 */ /* 0x000fe20008000000 */
[----:B------:R-:W-:Y:S02]  /*4120*/  UMOV UR5, URZ ;  /* 0x000000ff00057c82 */ /* 0x000fe40008000000 */
[----:B------:R-:W-:Y:S02]  /*4130*/  USGXT.U32 UR16, UR16, 0xe ;  /* 0x0000000e1010789a */ /* 0x000fe40008000000 */
[----:B------:R-:W-:Y:S02]  /*4140*/  UIADD3 UR6, UPT, UPT, UR9, 0x18, URZ ;  /* 0x0000001809067890 */ /* 0x000fe4000fffe0ff */
[----:B------:R-:W-:Y:S02]  /*4150*/  UIADD3 UR38, UP1, UPT, UR16, 0x2, URZ ;  /* 0x0000000210267890 */ /* 0x000fe4000ff3e0ff */
[----:B------:R-:W-:-:S02]  /*4160*/  UIADD3 UR15, UPT, UPT, UR9, 0x20, URZ ;  /* 0x00000020090f7890 */ /* 0x000fc4000fffe0ff */
[----:B------:R-:W-:Y:S02]  /*4170*/  UIADD3.X UR39, UPT, UPT, UR4, 0x40004040, URZ, UP1, !UPT ;  /* 0x4000404004277890 */ /* 0x000fe40008ffe4ff */
[----:B------:R-:W-:Y:S01]  /*4180*/  UIADD3 UR19, UPT, UPT, UR9, 0x28, URZ ;  /* 0x0000002809137890 */ /* 0x000fe2000fffe0ff */
[----:B------:R-:W-:Y:S01]  /*4190*/  UMOV UR4, UR12 ;  /* 0x0000000c00047c82 */ /* 0x000fe20008000000 */
[----:B------:R-:W-:Y:S01]  /*41a0*/  UIADD3.64 UR40, UPT, UPT, UR38, 0x4, URZ ;  /* 0x0000000426287897 */ /* 0x000fe2000fffe0ff */
[----:B------:R-:W-:Y:S01]  /*41b0*/  UMOV UR53, UR4 ;  /* 0x0000000400357c82 */ /* 0x000fe20008000000 */
[----:B------:R-:W-:Y:S02]  /*41c0*/  UIADD3.64 UR4, UPT, UPT, UR38, 0x2, URZ ;  /* 0x0000000226047897 */ /* 0x000fe4000fffe0ff */
[----:B------:R-:W-:Y:S02]  /*41d0*/  UIADD3 UR24, UPT, UPT, UR9, 0x30, URZ ;  /* 0x0000003009187890 */ /* 0x000fe4000fffe0ff */
[----:B------:R-:W-:-:S02]  /*41e0*/  UIADD3.64 UR42, UPT, UPT, UR38, 0x7e, URZ ;  /* 0x0000007e262a7897 */ /* 0x000fc4000fffe0ff */
[----:B------:R-:W-:Y:S02]  /*41f0*/  UIADD3 UR46, UPT, UPT, UR9, 0x38, URZ ;  /* 0x00000038092e7890 */ /* 0x000fe4000fffe0ff */
[----:B------:R-:W-:Y:S02]  /*4200*/  UIADD3.64 UR44, UPT, UPT, UR38, 0x80, URZ ;  /* 0x00000080262c7897 */ /* 0x000fe4000fffe0ff */
[----:B------:R-:W-:Y:S02]  /*4210*/  UIADD3 UR47, UPT, UPT, UR9, 0x40, URZ ;  /* 0x00000040092f7890 */ /* 0x000fe4000fffe0ff */
[----:B------:R-:W-:Y:S01]  /*4220*/  UIADD3.64 UR48, UPT, UPT, UR38, 0x82, URZ ;  /* 0x0000008226307897 */ /* 0x000fe2000fffe0ff */
[----:B------:R-:W-:Y:S01]  /*4230*/  UMOV UR20, 0x0 ;  /* 0x0000000000147882 */ /* 0x000fe20000000000 */
[----:B------:R-:W-:Y:S01]  /*4240*/  UMOV UR21, 0x4040490 ;  /* 0x0404049000157882 */ /* 0x000fe20000000000 */
[----:B------:R-:W-:Y:S02]  /*4250*/  UIADD3 UR52, UPT, UPT, UR9, 0x48, URZ ;  /* 0x0000004809347890 */ /* 0x000fe4000fffe0ff */
[----:B------:R-:W-:Y:S01]  /*4260*/  UIADD3.64 UR50, UPT, UPT, UR38, 0x84, URZ ;  /* 0x0000008426327897 */ /* 0x000fe2000fffe0ff */
[----:B------:R-:W-:Y:S01]  /*4270*/  UMOV UR17, 0x40004040 ;  /* 0x4000404000117882 */ /* 0x000fe20000000000 */
[----:B------:R-:W-:Y:S01]  /*4280*/  UMOV UR26, 0x0 ;  /* 0x00000000001a7882 */ /* 0x000fe20000000000 */
[----:B------:R-:W-:Y:S01]  /*4290*/  UMOV UR27, 0x4040490 ;  /* 0x04040490001b7882 */ /* 0x000fe20000000000 */
[----:B------:R-:W-:Y:S01]  /*42a0*/  UMOV UR32, 0x0 ;  /* 0x0000000000207882 */ /* 0x000fe20000000000 */
[----:B------:R-:W-:Y:S01]  /*42b0*/  UMOV UR33, 0x4040490 ;  /* 0x0404049000217882 */ /* 0x000fe20000000000 */
[----:B------:R1:W-:Y:S01]  /*42c0*/  UTCHMMA tmem[UR13], gdesc[UR16], tmem[UR9], tmem[UR20], idesc[UR21], UPT ;  /* 0x00ff14100d0079ea */ /* 0x0003e2000b800009 */
        /* <DEDUP_REMOVED lines=15> */
[----:B------:R1:W-:Y:S01]  /*43c0*/  UTCHMMA tmem[UR47], gdesc[UR48], tmem[UR9], tmem[UR34], idesc[UR35], UPT ;  /* 0x00ff22302f0079ea */ /* 0x0003e2000b800009 */
[----:B------:R1:W-:Y:S01]  /*43d0*/  UTCHMMA tmem[UR52], gdesc[UR50], tmem[UR9], tmem[UR54], idesc[UR55], UPT ;  /* 0x00ff3632340079ea */ /* 0x0003e2000b800009 */
[----:B------:R1:W-:Y:S01]  /*43e0*/  UTCBAR [UR53], URZ ;  /* 0x000000ff350073e9 */ /* 0x0003e200080000ff */
[----:B------:R-:W-:Y:S01]  /*43f0*/  NOP ;  /* 0x0000000000007918 */ /* 0x000fe20000000000 */
.L_x_11:
[----:B-1----:R-:W-:Y:S01]  /*4400*/  UMOV UR6, URZ ;  /* 0x000000ff00067c82 */ /* 0x002fe20008000000 */
[----:B------:R-:W-:Y:S02]  /*4410*/  FSEL R36, R36, -INF , P2 ;  /* 0xff80000024247808 */ /* 0x000fe40001000000 */
[----:B------:R-:W-:Y:S01]  /*4420*/  FSEL R100, R53, 1, P2 ;  /* 0x3f80000035647808 */ /* 0x000fe20001000000 */
[----:B------:R-:W-:Y:S06]  /*4430*/  @!P4 BRA `(.L_x_12) ;  /* 0x0000003400c8c947 */ /* 0x000fec0003800000 */
[----:B------:R-:W-:Y:S01]  /*4440*/  UIADD3 UR4, UPT, UPT, UR10, 0x2000, URZ ;  /* 0x000020000a047890 */ /* 0x000fe2000fffe0ff */
[----:B------:R-:W-:Y:S01]  /*4450*/  IMAD.SHL.U32 R101, R101, 0x80, RZ ;  /* 0x0000008065657824 */ /* 0x000fe200078e00ff */
[----:B------:R-:W-:Y:S01]  /*4460*/  USHF.L.U32 UR15, UR7, 0x7, URZ ;  /* 0x00000007070f7899 */ /* 0x000fe200080006ff */
[----:B------:R-:W-:Y:S01]  /*4470*/  IMAD.MOV.U32 R117, RZ, RZ, R36 ;  /* 0x000000ffff757224 */ /* 0x000fe200078e0024 */
[----:B------:R-:W-:Y:S01]  /*4480*/  USHF.R.U32.HI UR4, URZ, 0x4, UR4 ;  /* 0x00000004ff047899 */ /* 0x000fe20008011604 */
[----:B------:R-:W-:Y:S01]  /*4490*/  IMAD.MOV.U32 R150, RZ, RZ, RZ ;  /* 0x000000ffff967224 */ /* 0x000fe200078e00ff */
[----:B------:R-:W-:Y:S01]  /*44a0*/  UIADD3 UR5, UPT, UPT, UR10, 0x3000, URZ ;  /* 0x000030000a057890 */ /* 0x000fe2000fffe0ff */
[----:B------:R-:W-:Y:S01]  /*44b0*/  IMAD.MOV.U32 R22, RZ, RZ, RZ ;  /* 0x000000ffff167224 */ /* 0x000fe200078e00ff */
[----:B------:R-:W-:Y:S01]  /*44c0*/  USGXT.U32 UR16, UR4, 0xe ;  /* 0x0000000e0410789a */ /* 0x000fe20008000000 */
[----:B------:R-:W-:Y:S01]  /*44d0*/  IMAD.MOV.U32 R115, RZ, RZ, R101 ;  /* 0x000000ffff737224 */ /* 0x000fe200078e0065 */
[----:B------:R-:W-:Y:S01]  /*44e0*/  USHF.R.U32.HI UR14, URZ, 0x4, UR14 ;  /* 0x00000004ff0e7899 */ /* 0x000fe2000801160e */
[----:B------:R-:W-:Y:S01]  /*44f0*/  IMAD.U32 R114, RZ, RZ, UR15 ;  /* 0x0000000fff727e24 */ /* 0x000fe2000f8e00ff */
[----:B------:R-:W-:Y:S01]  /*4500*/  UIADD3 UR26, UP2, UPT, UR16, 0x2, URZ ;  /* 0x00000002101a7890 */ /* 0x000fe2000ff5e0ff */
[----:B------:R-:W-:Y:S01]  /*4510*/  UMOV UR4, URZ ;  /* 0x000000ff00047c82 */ /* 0x000fe20008000000 */
[----:B------:R-:W-:-:S02]  /*4520*/  USHF.R.U32.HI UR5, URZ, 0x4, UR5 ;  /* 0x00000004ff057899 */ /* 0x000fc40008011605 */
[----:B------:R-:W-:Y:S02]  /*4530*/  UIADD3.X UR27, UPT, UPT, UR4, 0x40004040, URZ, UP2, !UPT ;  /* 0x40004040041b7890 */ /* 0x000fe400097fe4ff */
[----:B------:R-:W-:Y:S01]  /*4540*/  UISETP.NE.U32.AND UP1, UPT, UR18, URZ, UPT ;  /* 0x000000ff1200728c */ /* 0x000fe2000bf25070 */
[----:B------:R-:W1:Y:S01]  /*4550*/  LDCU UR54, c[0x0][0x3a8] ;  /* 0x00007500ff3677ac */ /* 0x000e620008000800 */
[----:B------:R-:W-:Y:S02]  /*4560*/  USGXT.U32 UR14, UR14, 0xe ;  /* 0x0000000e0e0e789a */ /* 0x000fe40008000000 */
[----:B------:R-:W-:Y:S02]  /*4570*/  USGXT.U32 UR20, UR5, 0xe ;  /* 0x0000000e0514789a */ /* 0x000fe40008000000 */
[----:B------:R-:W-:Y:S02]  /*4580*/  UIADD3.64 UR28, UPT, UPT, UR26, 0x2, URZ ;  /* 0x000000021a1c7897 */ /* 0x000fe4000fffe0ff */
[----:B------:R-:W-:-:S02]  /*4590*/  UIADD3.64 UR30, UPT, UPT, UR26, 0x4, URZ ;  /* 0x000000041a1e7897 */ /* 0x000fc4000fffe0ff */
[----:B------:R-:W-:Y:S02]  /*45a0*/  UIADD3.64 UR32, UPT, UPT, UR26, 0x7e, URZ ;  /* 0x0000007e1a207897 */ /* 0x000fe4000fffe0ff */
[----:B------:R-:W-:Y:S02]  /*45b0*/  UIADD3.64 UR34, UPT, UPT, UR26, 0x80, URZ ;  /* 0x000000801a227897 */ /* 0x000fe4000fffe0ff */
[----:B------:R-:W-:Y:S02]  /*45c0*/  UIADD3.64 UR36, UPT, UPT, UR26, 0x82, URZ ;  /* 0x000000821a247897 */ /* 0x000fe4000fffe0ff */
[----:B------:R-:W-:Y:S01]  /*45d0*/  UIADD3.64 UR38, UPT, UPT, UR26, 0x84, URZ ;  /* 0x000000841a267897 */ /* 0x000fe2000fffe0ff */
[----:B------:R-:W-:-:S11]  /*45e0*/  UMOV UR24, 0x1 ;  /* 0x0000000100187882 */ /* 0x000fd60000000000 */
.L_x_17:
[----:B0-2---:R-:W-:-:S04]  /*45f0*/  IMAD.WIDE R4, R115, 0x2, R112 ;  /* 0x0000000273047825 */ /* 0x005fc800078e0270 */
[C---:B------:R-:W-:Y:S01]  /*4600*/  IMAD.WIDE R6, R115.reuse, 0x2, R110 ;  /* 0x0000000273067825 */ /* 0x040fe200078e026e */
[----:B------:R0:W2:Y:S03]  /*4610*/  LDG.E.U16 R23, desc[UR22][R4.64] ;  /* 0x0000001604177981 */ /* 0x0000a6000c1e1500 */
[C---:B------:R-:W-:Y:S01]  /*4620*/  IMAD.WIDE R8, R115.reuse, 0x2, R108 ;  /* 0x0000000273087825 */ /* 0x040fe200078e026c */
[----:B------:R3:W4:Y:S03]  /*4630*/  LDG.E.U16 R25, desc[UR22][R6.64] ;  /* 0x0000001606197981 */ /* 0x000726000c1e1500 */
        /* <DEDUP_REMOVED lines=10> */
[----:B0-----:R-:W-:-:S02]  /*46e0*/  IMAD.WIDE R4, R115, 0x2, R88 ;  /* 0x0000000273047825 */ /* 0x001fc400078e0258 */
[----:B------:R-:W4:Y:S02]  /*46f0*/  LDG.E.U16 R19, desc[UR22][R18.64] ;  /* 0x0000001612137981 */ /* 0x000f24000c1e1500 */
[C---:B------:R-:W-:Y:S02]  /*4700*/  IMAD.WIDE R20, R115.reuse, 0x2, R86 ;  /* 0x0000000273147825 */ /* 0x040fe400078e0256 */
[----:B------:R-:W4:Y:S02]  /*4710*/  LDG.E.U16 R5, desc[UR22][R4.64] ;  /* 0x0000001604057981 */ /* 0x000f24000c1e1500 */
[C---:B---3--:R-:W-:Y:S02]  /*4720*/  IMAD.WIDE R6, R115.reuse, 0x2, R84 ;  /* 0x0000000273067825 */ /* 0x048fe400078e0254 */
[----:B------:R-:W3:Y:S02]  /*4730*/  LDG.E.U16 R21, desc[UR22][R20.64] ;  /* 0x0000001614157981 */ /* 0x000ee4000c1e1500 */
[----:B-----5:R-:W-:-:S02]  /*4740*/  IMAD.WIDE R8, R115, 0x2, R82 ;  /* 0x0000000273087825 */ /* 0x020fc400078e0252 */
[----:B------:R0:W5:Y:S02]  /*4750*/  LDG.E.U16 R7, desc[UR22][R6.64] ;  /* 0x0000001606077981 */ /* 0x000164000c1e1500 */
[C---:B-1----:R-:W-:Y:S02]  /*4760*/  IMAD.WIDE R10, R115.reuse, 0x2, R80 ;  /* 0x00000002730a7825 */ /* 0x042fe400078e0250 */
[----:B------:R1:W5:Y:S02]  /*4770*/  LDG.E.U16 R9, desc[UR22][R8.64] ;  /* 0x0000001608097981 */ /* 0x000364000c1e1500 */
[C---:B------:R-:W-:Y:S02]  /*4780*/  IMAD.WIDE R12, R115.reuse, 0x2, R78 ;  /* 0x00000002730c7825 */ /* 0x040fe400078e024e */
[----:B------:R0:W5:Y:S02]  /*4790*/  LDG.E.U16 R11, desc[UR22][R10.64] ;  /* 0x000000160a0b7981 */ /* 0x000164000c1e1500 */
[----:B------:R-:W-:-:S02]  /*47a0*/  IMAD.WIDE R14, R115, 0x2, R76 ;  /* 0x00000002730e7825 */ /* 0x000fc400078e024c */
[----:B------:R-:W5:Y:S02]  /*47b0*/  LDG.E.U16 R13, desc[UR22][R12.64] ;  /* 0x000000160c0d7981 */ /* 0x000f64000c1e1500 */
[----:B------:R-:W-:Y:S02]  /*47c0*/  IMAD.WIDE R16, R115, 0x2, R74 ;  /* 0x0000000273107825 */ /* 0x000fe400078e024a */
[----:B------:R-:W5:Y:S04]  /*47d0*/  LDG.E.U16 R15, desc[UR22][R14.64] ;  /* 0x000000160e0f7981 */ /* 0x000f68000c1e1500 */
[----:B------:R-:W5:Y:S01]  /*47e0*/  LDG.E.U16 R17, desc[UR22][R16.64] ;  /* 0x0000001610117981 */ /* 0x000f62000c1e1500 */
[----:B------:R-:W-:Y:S02]  /*47f0*/  UMOV UR6, 0x1 ;  /* 0x0000000100067882 */ /* 0x000fe40000000000 */
[----:B------:R-:W-:-:S04]  /*4800*/  @!UP0 UIADD3 UR6, UPT, UPT, -UR6, 0x100000, URZ ;  /* 0x0010000006068890 */ /* 0x000fc8000fffe1ff */
[----:B------:R-:W-:Y:S02]  /*4810*/  @!UP0 USHF.L.U32 UR7, UR6, 0xb, URZ ;  /* 0x0000000b06078899 */ /* 0x000fe400080006ff */
[----:B------:R-:W-:Y:S01]  /*4820*/  @!UP0 USHF.L.U32 UR6, UR6, 0x1, URZ ;  /* 0x0000000106068899 */ /* 0x000fe200080006ff */
[----:B------:R-:W-:Y:S01]  /*4830*/  VIADD R116, R22, 0x80 ;  /* 0x0000008016747836 */ /* 0x000fe20000000000 */
[----:B------:R-:W-:-:S04]  /*4840*/  VOTEU.ALL UP2, P1 ;  /* 0x0000000000ff7886 */ /* 0x000fc80000840000 */
[C-C-:B------:R-:W-:Y:S02]  /*4850*/  LOP3.LUT R37, R116.reuse, 0x35, R69.reuse, 0xfe, !PT ;  /* 0x0000003574257812 */ /* 0x140fe400078efe45 */
[--C-:B------:R-:W-:Y:S02]  /*4860*/  LOP3.LUT R41, R116, 0x34, R69.reuse, 0xfe, !PT ;  /* 0x0000003474297812 */ /* 0x100fe400078efe45 */
[----:B------:R-:W-:Y:S02]  /*4870*/  ISETP.GE.AND P2, PT, R70, R37, PT ;  /* 0x000000254600720c */ /* 0x000fe40003f46270 */
[----:B------:R-:W-:Y:S02]  /*4880*/  LOP3.LUT R37, R116, 0x37, R69, 0xfe, !PT ;  /* 0x0000003774257812 */ /* 0x000fe400078efe45 */
[C---:B------:R-:W-:Y:S02]  /*4890*/  ISETP.GE.AND P3, PT, R70.reuse, R41, PT ;  /* 0x000000294600720c */ /* 0x040fe40003f66270 */
[----:B------:R-:W-:-:S02]  /*48a0*/  ISETP.GE.AND P6, PT, R70, R37, PT ;  /* 0x000000254600720c */ /* 0x000fc40003fc6270 */
[C-C-:B------:R-:W-:Y:S02]  /*48b0*/  LOP3.LUT R39, R116.reuse, 0x36, R69.reuse, 0xfe, !PT ;  /* 0x0000003674277812 */ /* 0x140fe400078efe45 */
[C-C-:B------:R-:W-:Y:S02]  /*48c0*/  LOP3.LUT R41, R116.reuse, 0x31, R69.reuse, 0xfe, !PT ;  /* 0x0000003174297812 */ /* 0x140fe400078efe45 */
[C-C-:B------:R-:W-:Y:S02]  /*48d0*/  LOP3.LUT R43, R116.reuse, 0x32, R69.reuse, 0xfe, !PT ;  /* 0x00000032742b7812 */ /* 0x140fe400078efe45 */
[----:B------:R-:W-:Y:S02]  /*48e0*/  LOP3.LUT R37, R116, 0x30, R69, 0xfe, !PT ;  /* 0x0000003074257812 */ /* 0x000fe400078efe45 */
[----:B0-----:R-:W-:Y:S02]  /*48f0*/  SEL R6, RZ, 0x1, P6 ;  /* 0x00000001ff067807 */ /* 0x001fe40003000000 */
[----:B------:R-:W-:-:S02]  /*4900*/  ISETP.GE.AND P4, PT, R70, R39, PT ;  /* 0x000000274600720c */ /* 0x000fc40003f86270 */
[C---:B------:R-:W-:Y:S02]  /*4910*/  ISETP.GE.AND P5, PT, R70.reuse, R41, PT ;  /* 0x000000294600720c */ /* 0x040fe40003fa6270 */
[----:B------:R-:W-:Y:S02]  /*4920*/  ISETP.GE.AND P6, PT, R70, R43, PT ;  /* 0x0000002b4600720c */ /* 0x000fe40003fc6270 */
[C-C-:B------:R-:W-:Y:S02]  /*4930*/  LOP3.LUT R39, R116.reuse, 0x33, R69.reuse, 0xfe, !PT ;  /* 0x0000003374277812 */ /* 0x140fe400078efe45 */
[----:B------:R-:W-:Y:S02]  /*4940*/  LOP3.LUT R43, R116, 0x3c, R69, 0xfe, !PT ;  /* 0x0000003c742b7812 */ /* 0x000fe400078efe45 */
[----:B------:R-:W-:Y:S02]  /*4950*/  SEL R4, RZ, 0x4, P2 ;  /* 0x00000004ff047807 */ /* 0x000fe40001000000 */
[----:B------:R-:W-:-:S02]  /*4960*/  ISETP.GE.AND P2, PT, R70, R37, PT ;  /* 0x000000254600720c */ /* 0x000fc40003f46270 */
[----:B------:R-:W-:Y:S02]  /*4970*/  SEL R37, RZ, 0x7fff8, P3 ;  /* 0x0007fff8ff257807 */ /* 0x000fe40001800000 */
[--C-:B------:R-:W-:Y:S02]  /*4980*/  LOP3.LUT R41, R116, 0x3d, R69.reuse, 0xfe, !PT ;  /* 0x0000003d74297812 */ /* 0x100fe400078efe45 */
[----:B-1----:R-:W-:Y:S02]  /*4990*/  SEL R8, RZ, 0x4, P5 ;  /* 0x00000004ff087807 */ /* 0x002fe40002800000 */
[C---:B------:R-:W-:Y:S02]  /*49a0*/  ISETP.GE.AND P3, PT, R70.reuse, R39, PT ;  /* 0x000000274600720c */ /* 0x040fe40003f66270 */
[----:B------:R-:W-:Y:S02]  /*49b0*/  ISETP.GE.AND P5, PT, R70, R43, PT ;  /* 0x0000002b4600720c */ /* 0x000fe40003fa6270 */
[----:B------:R-:W-:-:S02]  /*49c0*/  LOP3.LUT R45, R116, 0x3f, R69, 0xfe, !PT ;  /* 0x0000003f742d7812 */ /* 0x000fc400078efe45 */
[----:B------:R-:W-:Y:S02]  /*49d0*/  LOP3.LUT R43, R116, 0x3e, R69, 0xfe, !PT ;  /* 0x0000003e742b7812 */ /* 0x000fe400078efe45 */
[----:B------:R-:W-:Y:S02]  /*49e0*/  SEL R39, RZ, 0x1fffe, P4 ;  /* 0x0001fffeff277807 */ /* 0x000fe40002000000 */
[C---:B------:R-:W-:Y:S02]  /*49f0*/  ISETP.GE.AND P4, PT, R70.reuse, R41, PT ;  /* 0x000000294600720c */ /* 0x040fe40003f86270 */
[----:B------:R-:W-:Y:S02]  /*4a00*/  SEL R41, RZ, 0x7fff8, P2 ;  /* 0x0007fff8ff297807 */ /* 0x000fe40001000000 */
[----:B------:R-:W-:Y:S02]  /*4a10*/  SEL R10, RZ, 0x1, P3 ;  /* 0x00000001ff0a7807 */ /* 0x000fe40001800000 */
[----:B------:R-:W-:-:S02]  /*4a20*/  ISETP.GE.AND P2, PT, R70, R45, PT ;  /* 0x0000002d4600720c */ /* 0x000fc40003f46270 */
[----:B------:R-:W-:Y:S01]  /*4a30*/  ISETP.GE.AND P3, PT, R70, R43, PT ;  /* 0x0000002b4600720c */ /* 0x000fe20003f66270 */
[----:B--2---:R-:W-:Y:S04]  /*4a40*/  STS.U16 [R68+UR10+0x1000], R23 ;  /* 0x0010001744007988 */ /* 0x004fe8000800040a */
[----:B----4-:R-:W-:Y:S04]  /*4a50*/  STS.U16 [R68+UR10+0x1100], R25 ;  /* 0x0011001944007988 */ /* 0x010fe8000800040a */
[----:B------:R-:W-:Y:S04]  /*4a60*/  STS.U16 [R68+UR10+0x1200], R27 ;  /* 0x0012001b44007988 */ /* 0x000fe8000800040a */
[----:B------:R-:W-:Y:S04]  /*4a70*/  STS.U16 [R68+UR10+0x1300], R29 ;  /* 0x0013001d44007988 */ /* 0x000fe8000800040a */
[----:B------:R-:W-:Y:S04]  /*4a80*/  STS.U16 [R68+UR10+0x1400], R31 ;  /* 0x0014001f44007988 */ /* 0x000fe8000800040a */
[----:B------:R-:W-:Y:S04]  /*4a90*/  STS.U16 [R68+UR10+0x1500], R33 ;  /* 0x0015002144007988 */ /* 0x000fe8000800040a */
[----:B------:R-:W-:Y:S04]  /*4aa0*/  STS.U16 [R68+UR10+0x1600], R35 ;  /* 0x0016002344007988 */ /* 0x000fe8000800040a */
[----:B------:R0:W-:Y:S04]  /*4ab0*/  STS.U16 [R68+UR10+0x1700], R19 ;  /* 0x0017001344007988 */ /* 0x0001e8000800040a */
[----:B------:R1:W-:Y:S04]  /*4ac0*/  STS.U16 [R68+UR10+0x1800], R5 ;  /* 0x0018000544007988 */ /* 0x0003e8000800040a */
[----:B---3--:R2:W-:Y:S04]  /*4ad0*/  STS.U16 [R68+UR10+0x1900], R21 ;  /* 0x0019001544007988 */ /* 0x0085e8000800040a */
[----:B-----5:R2:W-:Y:S04]  /*4ae0*/  STS.U16 [R68+UR10+0x1a00], R7 ;  /* 0x001a000744007988 */ /* 0x0205e8000800040a */
[----:B------:R2:W-:Y:S04]  /*4af0*/  STS.U16 [R68+UR10+0x1b00], R9 ;  /* 0x001b000944007988 */ /* 0x0005e8000800040a */
[----:B------:R2:W-:Y:S04]  /*4b00*/  STS.U16 [R68+UR10+0x1c00], R11 ;  /* 0x001c000b44007988 */ /* 0x0005e8000800040a */
[----:B------:R2:W-:Y:S04]  /*4b10*/  STS.U16 [R68+UR10+0x1d00], R13 ;  /* 0x001d000d44007988 */ /* 0x0005e8000800040a */
[----:B------:R2:W-:Y:S04]  /*4b20*/  STS.U16 [R68+UR10+0x1e00], R15 ;  /* 0x001e000f44007988 */ /* 0x0005e8000800040a */
[----:B------:R2:W-:Y:S01]  /*4b30*/  STS.U16 [R68+UR10+0x1f00], R17 ;  /* 0x001f001144007988 */ /* 0x0005e2000800040a */
[----:B------:R3:W-:Y:S06]  /*4b40*/  MEMBAR.ALL.CTA ;  /* 0x0000000000007992 */ /* 0x0007ec0000008000 */
[----:B---3--:R-:W-:Y:S04]  /*4b50*/  FENCE.VIEW.ASYNC.S ;  /* 0x00000000000073c6 */ /* 0x008fe80000000000 */
[----:B------:R-:W3:Y:S02]  /*4b60*/  FENCE.VIEW.ASYNC.S ;  /* 0x00000000000073c6 */ /* 0x000ee40000000000 */
[----:B---3--:R2:W3:Y:S01]  /*4b70*/  @!UP2 SYNCS.EXCH.64 URZ, [UR10+0x3810], UR6 ;  /* 0x003810060affa5b2 */ /* 0x0084e20008000100 */
[----:B0-----:R-:W-:-:S02]  /*4b80*/  LOP3.LUT R19, R116, 0x39, R69, 0xfe, !PT ;  /* 0x0000003974137812 */ /* 0x001fc400078efe45 */
[----:B-1----:R-:W-:Y:S01]  /*4b90*/  SEL R5, RZ, 0x1fffe, P6 ;  /* 0x0001fffeff057807 */ /* 0x002fe20003000000 */
[----:B---3--:R-:W-:Y:S06]  /*4ba0*/  BAR.SYNC.DEFER_BLOCKING 0x0 ;  /* 0x0000000000007b1d */ /* 0x008fec0000010000 */
[----:B--2---:R-:W-:Y:S05]  /*4bb0*/  BRA.U UP1, `(.L_x_13) ;  /* 0x00000001012c7547 */ /* 0x004fea000b800000 */
[----:B------:R-:W-:Y:S01]  /*4bc0*/  UIADD3 UR6, UPT, UPT, UR10, 0x3810, URZ ;  /* 0x000038100a067890 */ /* 0x000fe2000fffe0ff */
[----:B------:R-:W-:Y:S01]  /*4bd0*/  UMOV UR7, URZ ;  /* 0x000000ff00077c82 */ /* 0x000fe20008000000 */
[----:B------:R-:W-:Y:S01]  /*4be0*/  UMOV UR21, 0x40004040 ;  /* 0x4000404000157882 */ /* 0x000fe20000000000 */
[----:B------:R-:W-:Y:S01]  /*4bf0*/  UMOV UR18, UR14 ;  /* 0x0000000e00127c82 */ /* 0x000fe20008000000 */
[----:B------:R-:W-:Y:S01]  /*4c00*/  UMOV UR19, 0xc0004010 ;  /* 0xc000401000137882 */ /* 0x000fe20000000000 */
[----:B------:R-:W-:Y:S01]  /*4c10*/  UMOV UR40, 0x0 ;  /* 0x0000000000287882 */ /* 0x000fe20000000000 */
[----:B------:R-:W-:Y:S01]  /*4c20*/  UMOV UR41, 0x4208490 ;  /* 0x0420849000297882 */ /* 0x000fe20000000000 */
[----:B------:R-:W-:Y:S01]  /*4c30*/  UMOV UR6, UR6 ;  /* 0x0000000600067c82 */ /* 0x000fe20008000000 */
[----:B------:R0:W-:Y:S01]  /*4c40*/  UTCHMMA gdesc[UR20], gdesc[UR18], tmem[UR25], tmem[UR40], idesc[UR41], !UPT ;  /* 0x00ff2812140075ea */ /* 0x0001e2000f800019 */
[----:B------:R0:W-:Y:S01]  /*4c50*/  UTCBAR [UR6], URZ ;  /* 0x000000ff060073e9 */ /* 0x0001e200080000ff */
[----:B------:R-:W-:-:S02]  /*4c60*/  NOP ;  /* 0x0000000000007918 */ /* 0x000fc40000000000 */
.L_x_13:
[----:B------:R-:W1:Y:S01]  /*4c70*/  SYNCS.PHASECHK.TRANS64.TRYWAIT P6, [UR10+0x3810], RZ ;  /* 0x003810ffff0075a7 */ /* 0x000e6200080c110a */
[----:B------:R-:W-:Y:S01]  /*4c80*/  LOP3.LUT R9, R116, 0x38, R69, 0xfe, !PT ;  /* 0x0000003874097812 */ /* 0x000fe200078efe45 */
[----:B------:R-:W-:Y:S01]  /*4c90*/  IMAD.IADD R6, R6, 0x1, R39 ;  /* 0x0000000106067824 */ /* 0x000fe200078e0227 */
[----:B------:R-:W-:Y:S01]  /*4ca0*/  SEL R12, RZ, 0x7fff8, P5 ;  /* 0x0007fff8ff0c7807 */ /* 0x000fe20002800000 */
[----:B------:R-:W-:Y:S01]  /*4cb0*/  IMAD.IADD R153, R69, 0x1, R22 ;  /* 0x0000000145997824 */ /* 0x000fe200078e0216 */
[----:B------:R-:W-:Y:S01]  /*4cc0*/  SEL R7, RZ, 0x4, P4 ;  /* 0x00000004ff077807 */ /* 0x000fe20002000000 */
[----:B------:R-:W-:Y:S01]  /*4cd0*/  IMAD.IADD R5, R10, 0x1, R5 ;  /* 0x000000010a057824 */ /* 0x000fe200078e0205 */
[C---:B------:R-:W-:Y:S01]  /*4ce0*/  ISETP.GE.AND P5, PT, R70.reuse, R9, PT ;  /* 0x000000094600720c */ /* 0x040fe20003fa6270 */
[----:B------:R-:W-:Y:S01]  /*4cf0*/  VIADD R15, R153, 0x80 ;  /* 0x00000080990f7836 */ /* 0x000fe20000000000 */
[----:B------:R-:W-:Y:S02]  /*4d00*/  ISETP.GE.AND P4, PT, R70, R19, PT ;  /* 0x000000134600720c */ /* 0x000fe40003f86270 */
[----:B------:R-:W-:-:S02]  /*4d10*/  LOP3.LUT R9, R116, 0x3b, R69, 0xfe, !PT ;  /* 0x0000003b74097812 */ /* 0x000fc400078efe45 */
[----:B------:R-:W-:Y:S02]  /*4d20*/  LOP3.LUT R13, R116, 0x3a, R69, 0xfe, !PT ;  /* 0x0000003a740d7812 */ /* 0x000fe400078efe45 */
[----:B------:R-:W-:Y:S02]  /*4d30*/  SEL R14, RZ, 0x1fffe, P3 ;  /* 0x0001fffeff0e7807 */ /* 0x000fe40001800000 */
[C---:B------:R-:W-:Y:S02]  /*4d40*/  ISETP.GE.AND P3, PT, R70.reuse, R9, PT ;  /* 0x000000094600720c */ /* 0x040fe40003f66270 */
[----:B------:R-:W-:Y:S02]  /*4d50*/  SEL R11, RZ, 0x4, P4 ;  /* 0x00000004ff0b7807 */ /* 0x000fe40002000000 */
[----:B------:R-:W-:Y:S02]  /*4d60*/  ISETP.GE.AND P4, PT, R70, R13, PT ;  /* 0x0000000d4600720c */ /* 0x000fe40003f86270 */
[----:B------:R-:W-:-:S02]  /*4d70*/  SEL R9, RZ, 0x1, P2 ;  /* 0x00000001ff097807 */ /* 0x000fc40001000000 */
[----:B------:R-:W-:Y:S02]  /*4d80*/  SEL R13, RZ, 0x1, P3 ;  /* 0x00000001ff0d7807 */ /* 0x000fe40001800000 */
[----:B------:R-:W-:Y:S01]  /*4d90*/  SEL R16, RZ, 0x1fffe, P4 ;  /* 0x0001fffeff107807 */ /* 0x000fe20002000000 */
[----:B------:R-:W-:Y:S01]  /*4da0*/  IMAD.IADD R9, R9, 0x1, R14 ;  /* 0x0000000109097824 */ /* 0x000fe200078e020e */
[----:B------:R-:W-:Y:S02]  /*4db0*/  LOP3.LUT R6, R6, 0x3, RZ, 0xc0, !PT ;  /* 0x0000000306067812 */ /* 0x000fe400078ec0ff */
[----:B------:R-:W-:Y:S01]  /*4dc0*/  LOP3.LUT R5, R5, 0x3, RZ, 0xc0, !PT ;  /* 0x0000000305057812 */ /* 0x000fe200078ec0ff */
[----:B------:R-:W-:Y:S01]  /*4dd0*/  IMAD.IADD R13, R13, 0x1, R16 ;  /* 0x000000010d0d7824 */ /* 0x000fe200078e0210 */
[----:B------:R-:W-:Y:S02]  /*4de0*/  IADD3 R4, PT, PT, R6, R37, R4 ;  /* 0x0000002506047210 */ /* 0x000fe40007ffe004 */
[----:B------:R-:W-:-:S02]  /*4df0*/  LOP3.LUT R9, R9, 0x3, RZ, 0xc0, !PT ;  /* 0x0000000309097812 */ /* 0x000fc400078ec0ff */
[----:B------:R-:W-:Y:S01]  /*4e00*/  SEL R6, RZ, 0x7fff8, P5 ;  /* 0x0007fff8ff067807 */ /* 0x000fe20002800000 */
[----:B------:R-:W-:Y:S01]  /*4e10*/  IMAD.SHL.U32 R4, R4, 0x100, RZ ;  /* 0x0000010004047824 */ /* 0x000fe200078e00ff */
[----:B------:R-:W-:Y:S02]  /*4e20*/  LOP3.LUT R13, R13, 0x3, RZ, 0xc0, !PT ;  /* 0x000000030d0d7812 */ /* 0x000fe400078ec0ff */
[----:B------:R-:W-:Y:S02]  /*4e30*/  IADD3 R7, PT, PT, R9, R12, R7 ;  /* 0x0000000c09077210 */ /* 0x000fe40007ffe007 */
[CC--:B------:R-:W-:Y:S02]  /*4e40*/  ISETP.GE.AND P3, PT, R70.reuse, R15.reuse, PT ;  /* 0x0000000f4600720c */ /* 0x0c0fe40003f66270 */
[----:B------:R-:W-:Y:S02]  /*4e50*/  ISETP.GT.AND P4, PT, R70, R15, PT ;  /* 0x0000000f4600720c */ /* 0x000fe40003f84270 */
[----:B------:R-:W-:-:S02]  /*4e60*/  IADD3 R154, PT, PT, R5, R41, R8 ;  /* 0x00000029059a7210 */ /* 0x000fc40007ffe008 */
[----:B------:R-:W-:Y:S02]  /*4e70*/  IADD3 R155, PT, PT, R13, R6, R11 ;  /* 0x000000060d9b7210 */ /* 0x000fe40007ffe00b */
[----:B------:R-:W-:Y:S02]  /*4e80*/  LOP3.LUT R152, R7, 0xf, RZ, 0xc0, !PT ;  /* 0x0000000f07987812 */ /* 0x000fe400078ec0ff */
[----:B------:R-:W-:Y:S01]  /*4e90*/  LOP3.LUT R151, R4, 0xf00, RZ, 0xe2, !PT ;  /* 0x00000f0004977812 */ /* 0x000fe200078ee2ff */
[----:B-1----:R-:W-:Y:S06]  /*4ea0*/  @!P6 BRA `(.L_x_14) ;  /* 0x00000038008ce947 */ /* 0x002fec0003800000 */
.L_x_23:
[----:B------:R-:W-:Y:S01]  /*4eb0*/  BAR.SYNC.DEFER_BLOCKING 0x0 ;  /* 0x0000000000007b1d */ /* 0x000fe20000010000 */
[----:B------:R-:W-:Y:S02]  /*4ec0*/  IMAD R152, R155, 0x10, R152 ;  /* 0x000000109b987824 */ /* 0x000fe400078e0298 */
[C---:B------:R-:W-:Y:S02]  /*4ed0*/  VIADD R155, R153.reuse, 0x82 ;  /* 0x00000082999b7836 */ /* 0x040fe40000000000 */
[----:B------:R-:W-:Y:S01]  /*4ee0*/  IMAD R151, R154, 0x1000, R151 ;  /* 0x000010009a977824 */ /* 0x000fe200078e0297 */
[----:B------:R-:W-:Y:S01]  /*4ef0*/  LOP3.LUT R152, R152, 0xff, RZ, 0xc0, !PT ;  /* 0x000000ff98987812 */ /* 0x000fe200078ec0ff */
[----:B------:R-:W-:Y:S01]  /*4f00*/  IMAD.U32 R150, R150, -0x80000000, RZ ;  /* 0x8000000096967824 */ /* 0x000fe200078e00ff */
[----:B------:R-:W-:Y:S01]  /*4f10*/  LDTM.16dp32bit_t0_t15.x64 R4, tmem[UR11+0x100000] ;  /* 0x1000000b000479ee */ /* 0x000fe20008b00000 */
[----:B------:R-:W1:Y:S01]  /*4f20*/  LDTM.16dp32bit_t16_t31.x64 R4, tmem[UR11+0x100040] ;  /* 0x1000400b000479ee */ /* 0x000e620008b20000 */
[----:B------:R-:W-:Y:S01]  /*4f30*/  ISETP.GE.AND P5, PT, R70, R155, PT ;  /* 0x0000009b4600720c */ /* 0x000fe20003fa6270 */
[----:B------:R-:W-:-:S02]  /*4f40*/  VIADD R155, R153, 0x83 ;  /* 0x00000083999b7836 */ /* 0x000fc40000000000 */
[----:B------:R-:W-:Y:S01]  /*4f50*/  IMAD.IADD R152, R151, 0x1, R152 ;  /* 0x0000000197987824 */ /* 0x000fe200078e0298 */
[----:B------:R-:W-:Y:S01]  /*4f60*/  LOP3.LUT R151, R116, 0x2f, R69, 0xfe, !PT ;  /* 0x0000002f74977812 */ /* 0x000fe200078efe45 */
[----:B------:R-:W-:Y:S01]  /*4f70*/  IMAD.MOV.U32 R157, RZ, RZ, R119 ;  /* 0x000000ffff9d7224 */ /* 0x000fe200078e0077 */
[----:B------:R-:W-:Y:S01]  /*4f80*/  ISETP.GE.AND P6, PT, R70, R155, PT ;  /* 0x0000009b4600720c */ /* 0x000fe20003fc6270 */
[----:B------:R-:W-:Y:S01]  /*4f90*/  VIADD R155, R153, 0x84 ;  /* 0x00000084999b7836 */ /* 0x000fe20000000000 */
[----:B------:R-:W-:Y:S01]  /*4fa0*/  LOP3.LUT R152, R152, 0xffff, RZ, 0xc0, !PT ;  /* 0x0000ffff98987812 */ /* 0x000fe200078ec0ff */
[----:B------:R-:W2:Y:S01]  /*4fb0*/  @!P1 SYNCS.CCTL.IV [UR10+0x3810] ;  /* 0x00381000ff0099b1 */ /* 0x000ea2000800000a */
[----:B------:R-:W-:Y:S01]  /*4fc0*/  NOP ;  /* 0x0000000000007918 */ /* 0x000fe20000000000 */
[----:B-1----:R-:W-:Y:S01]  /*4fd0*/  FMUL R4, R4, UR54 ;  /* 0x0000003604047c20 */ /* 0x002fe20008400000 */
[----:B------:R-:W-:Y:S01]  /*4fe0*/  FMUL R5, R5, UR54 ;  /* 0x0000003605057c20 */ /* 0x000fe20008400000 */
[----:B------:R-:W-:Y:S01]  /*4ff0*/  FMUL R6, R6, UR54 ;  /* 0x0000003606067c20 */ /* 0x000fe20008400000 */
[----:B------:R-:W-:Y:S01]  /*5000*/  FMUL R7, R7, UR54 ;  /* 0x0000003607077c20 */ /* 0x000fe20008400000 */
[----:B------:R-:W-:Y:S01]  /*5010*/  FMUL R8, R8, UR54 ;  /* 0x0000003608087c20 */ /* 0x000fe20008400000 */
[----:B------:R-:W-:Y:S01]  /*5020*/  FSEL R4, R4, -INF , P3 ;  /* 0xff80000004047808 */ /* 0x000fe20001800000 */
[----:B------:R-:W-:Y:S01]  /*5030*/  FMUL R9, R9, UR54 ;  /* 0x0000003609097c20 */ /* 0x000fe20008400000 */
[----:B------:R-:W-:Y:S01]  /*5040*/  ISETP.GE.AND P3, PT, R70, R155, PT ;  /* 0x0000009b4600720c */ /* 0x000fe20003f66270 */
[----:B------:R-:W-:Y:S01]  /*5050*/  VIADD R155, R153, 0x85 ;  /* 0x00000085999b7836 */ /* 0x000fe20000000000 */
[----:B------:R-:W-:Y:S01]  /*5060*/  FSEL R5, R5, -INF , P4 ;  /* 0xff80000005057808 */ /* 0x000fe20002000000 */
        /* <DEDUP_REMOVED lines=16> */
[----:B------:R-:W-:-:S02]  /*5170*/  VIADD R155, R153, 0x88 ;  /* 0x00000088999b7836 */ /* 0x000fc40000000000 */
[----:B------:R-:W-:Y:S01]  /*5180*/  FMUL R16, R16, UR54 ;  /* 0x0000003610107c20 */ /* 0x000fe20008400000 */
[----:B------:R-:W-:Y:S01]  /*5190*/  FMUL R17, R17, UR54 ;  /* 0x0000003611117c20 */ /* 0x000fe20008400000 */
[----:B------:R-:W-:Y:S01]  /*51a0*/  FSEL R11, R11, -INF , P6 ;  /* 0xff8000000b0b7808 */ /* 0x000fe20003000000 */
[----:B------:R-:W-:Y:S01]  /*51b0*/  FMUL R18, R18, UR54 ;  /* 0x0000003612127c20 */ /* 0x000fe20008400000 */
[----:B------:R-:W-:Y:S01]  /*51c0*/  ISETP.GE.AND P3, PT, R70, R155, PT ;  /* 0x0000009b4600720c */ /* 0x000fe20003f66270 */
[----:B------:R-:W-:Y:S02]  /*51d0*/  VIADD R155, R153, 0x89 ;  /* 0x00000089999b7836 */ /* 0x000fe40000000000 */
[----:B------:R-:W-:Y:S01]  /*51e0*/  FMUL R19, R19, UR54 ;  /* 0x0000003613137c20 */ /* 0x000fe20008400000 */
        /* <DEDUP_REMOVED lines=96> */
[----:B------:R-:W-:Y:S02]  /*57f0*/  FSEL R28, R28, -INF , P3 ;  /* 0xff8000001c1c7808 */ /* 0x000fe40001800000 */
[----:B------:R-:W-:Y:S01]  /*5800*/  ISETP.GE.AND P4, PT, R70, R155, PT ;  /* 0x0000009b4600720c */ /* 0x000fe20003f86270 */
[----:B------:R-:W-:Y:S01]  /*5810*/  VIADD R155, R153, 0x9a ;  /* 0x0000009a999b7836 */ /* 0x000fe20000000000 */
[----:B------:R-:W-:Y:S01]  /*5820*/  FSEL R67, R67, -INF , P2 ;  /* 0xff80000043437808 */ /* 0x000fe20001000000 */
[----:B--2---:R-:W1:Y:S01]  /*5830*/  SYNCS.PHASECHK.TRANS64.TRYWAIT P2, [UR12], R150 ;  /* 0x00000096ff0075a7 */ /* 0x004e62000804110c */
[----:B------:R-:W-:-:S02]  /*5840*/  FSEL R29, R29, -INF , P4 ;  /* 0xff8000001d1d7808 */ /* 0x000fc40002000000 */
[----:B------:R-:W-:Y:S01]  /*5850*/  ISETP.GE.AND P5, PT, R70, R155, PT ;  /* 0x0000009b4600720c */ /* 0x000fe20003fa6270 */
[----:B------:R-:W-:-:S03]  /*5860*/  VIADD R155, R153, 0x9b ;  /* 0x0000009b999b7836 */ /* 0x000fc60000000000 */
[----:B------:R-:W-:Y:S02]  /*5870*/  FSEL R30, R30, -INF , P5 ;  /* 0xff8000001e1e7808 */ /* 0x000fe40002800000 */
[----:B------:R-:W-:Y:S01]  /*5880*/  ISETP.GE.AND P6, PT, R70, R155, PT ;  /* 0x0000009b4600720c */ /* 0x000fe20003fc6270 */
[----:B------:R-:W-:-:S03]  /*5890*/  VIADD R155, R153, 0x9c ;  /* 0x0000009c999b7836 */ /* 0x000fc60000000000 */
[----:B------:R-:W-:Y:S02]  /*58a0*/  FSEL R31, R31, -INF , P6 ;  /* 0xff8000001f1f7808 */ /* 0x000fe40003000000 */
[----:B------:R-:W-:Y:S01]  /*58b0*/  ISETP.GE.AND P3, PT, R70, R155, PT ;  /* 0x0000009b4600720c */ /* 0x000fe20003f66270 */
[----:B------:R-:W-:-:S03]  /*58c0*/  VIADD R155, R153, 0x9d ;  /* 0x0000009d999b7836 */ /* 0x000fc60000000000 */
[----:B------:R-:W-:Y:S02]  /*58d0*/  FSEL R32, R32, -INF , P3 ;  /* 0xff80000020207808 */ /* 0x000fe40001800000 */
[C---:B------:R-:W-:Y:S01]  /*58e0*/  ISETP.GE.AND P4, PT, R70.reuse, R155, PT ;  /* 0x0000009b4600720c */ /* 0x040fe20003f86270 */
[C---:B------:R-:W-:Y:S01]  /*58f0*/  VIADD R155, R153.reuse, 0x9e ;  /* 0x0000009e999b7836 */ /* 0x040fe20000000000 */
[----:B------:R-:W-:Y:S01]  /*5900*/  ISETP.GE.AND P3, PT, R70, R151, PT ;  /* 0x000000974600720c */ /* 0x000fe20003f66270 */
[----:B------:R-:W-:Y:S01]  /*5910*/  VIADD R153, R153, 0x9f ;  /* 0x0000009f99997836 */ /* 0x000fe20000000000 */
[----:B------:R-:W-:Y:S02]  /*5920*/  LOP3.LUT R151, R116, 0x2e, R69, 0xfe, !PT ;  /* 0x0000002e74977812 */ /* 0x000fe400078efe45 */
[----:B------:R-:W-:Y:S02]  /*5930*/  FSEL R33, R33, -INF , P4 ;  /* 0xff80000021217808 */ /* 0x000fe40002000000 */
[----:B------:R-:W-:-:S02]  /*5940*/  ISETP.GE.AND P5, PT, R70, R155, PT ;  /* 0x0000009b4600720c */ /* 0x000fc40003fa6270 */
[----:B------:R-:W-:Y:S02]  /*5950*/  ISETP.GE.AND P4, PT, R70, R151, PT ;  /* 0x000000974600720c */ /* 0x000fe40003f86270 */
[--C-:B------:R-:W-:Y:S02]  /*5960*/  LOP3.LUT R151, R116, 0x2d, R69.reuse, 0xfe, !PT ;  /* 0x0000002d74977812 */ /* 0x100fe400078efe45 */
[----:B------:R-:W-:Y:S02]  /*5970*/  FSEL R34, R34, -INF , P5 ;  /* 0xff80000022227808 */ /* 0x000fe40002800000 */
[C---:B------:R-:W-:Y:S02]  /*5980*/  ISETP.GE.AND P6, PT, R70.reuse, R153, PT ;  /* 0x000000994600720c */ /* 0x040fe40003fc6270 */
[----:B------:R-:W-:Y:S02]  /*5990*/  ISETP.GE.AND P5, PT, R70, R151, PT ;  /* 0x000000974600720c */ /* 0x000fe40003fa6270 */
[----:B------:R-:W-:-:S02]  /*59a0*/  LOP3.LUT R151, R116, 0x20, R69, 0xfe, !PT ;  /* 0x0000002074977812 */ /* 0x000fc400078efe45 */
[----:B------:R-:W-:Y:S02]  /*59b0*/  FSEL R35, R35, -INF , P6 ;  /* 0xff80000023237808 */ /* 0x000fe40003000000 */
[----:B------:R-:W-:Y:S02]  /*59c0*/  ISETP.GE.AND P6, PT, R70, R151, PT ;  /* 0x000000974600720c */ /* 0x000fe40003fc6270 */
[--C-:B------:R-:W-:Y:S02]  /*59d0*/  LOP3.LUT R153, R116, 0x21, R69.reuse, 0xfe, !PT ;  /* 0x0000002174997812 */ /* 0x100fe400078efe45 */
[----:B------:R-:W-:Y:S02]  /*59e0*/  FSEL R151, R36, -INF , P6 ;  /* 0xff80000024977808 */ /* 0x000fe40003000000 */
        /* <DEDUP_REMOVED lines=34> */
[--C-:B------:R-:W-:Y:S02]  /*5c10*/  SHF.R.U32.HI R36, RZ, 0xf, R152.reuse ;  /* 0x0000000fff247819 */ /* 0x100fe40000011698 */
[----:B------:R-:W-:Y:S02]  /*5c20*/  FSEL R48, R48, -INF , P6 ;  /* 0xff80000030307808 */ /* 0x000fe40003000000 */
[----:B------:R-:W-:Y:S02]  /*5c30*/  LOP3.LUT P6, RZ, R36, 0x1, RZ, 0xc0, !PT ;  /* 0x0000000124ff7812 */ /* 0x000fe400078cc0ff */
[----:B------:R-:W-:-:S02]  /*5c40*/  SHF.R.U32.HI R36, RZ, 0xe, R152 ;  /* 0x0000000eff247819 */ /* 0x000fc40000011698 */
[----:B------:R-:W-:Y:S02]  /*5c50*/  FSEL R49, R49, -INF , P5 ;  /* 0xff80000031317808 */ /* 0x000fe40002800000 */
[----:B------:R-:W-:Y:S02]  /*5c60*/  LOP3.LUT P5, RZ, R36, 0x1, RZ, 0xc0, !PT ;  /* 0x0000000124ff7812 */ /* 0x000fe400078ac0ff */
[----:B------:R-:W-:Y:S02]  /*5c70*/  FMNMX3 R36, R4, R5, R6, !PT ;  /* 0x0000000504247276 */ /* 0x000fe40007800006 */
[----:B------:R-:W-:Y:S02]  /*5c80*/  SHF.R.U32.HI R153, RZ, 0xd, R152 ;  /* 0x0000000dff997819 */ /* 0x000fe40000011698 */
[----:B------:R-:W-:Y:S02]  /*5c90*/  FMNMX3 R36, R36, R7, R8, !PT ;  /* 0x0000000724247276 */ /* 0x000fe40007800008 */
[----:B------:R-:W-:-:S02]  /*5ca0*/  FSEL R50, R50, -INF , P4 ;  /* 0xff80000032327808 */ /* 0x000fc40002000000 */
[----:B------:R-:W-:Y:S02]  /*5cb0*/  FMNMX3 R36, R36, R9, R10, !PT ;  /* 0x0000000924247276 */ /* 0x000fe4000780000a */
        /* <DEDUP_REMOVED lines=10> */
[----:B------:R-:W-:-:S02]  /*5d60*/  FSEL R52, R52, -INF , !P6 ;  /* 0xff80000034347808 */ /* 0x000fc40007000000 */
        /* <DEDUP_REMOVED lines=30> */
[----:B------:R-:W-:Y:S02]  /*5f50*/  LOP3.LUT P5, RZ, R153, 0x1, RZ, 0xc0, !PT ;  /* 0x0000000199ff7812 */ /* 0x000fe400078ac0ff */
[----:B------:R-:W-:Y:S02]  /*5f60*/  SHF.R.U32.HI R153, RZ, 0x5, R152 ;  /* 0x00000005ff997819 */ /* 0x000fe40000011698 */
[----:B------:R-:W-:Y:S02]  /*5f70*/  FMNMX3 R36, R36, R51, R52, !PT ;  /* 0x0000003324247276 */ /* 0x000fe40007800034 */
[----:B------:R-:W-:Y:S02]  /*5f80*/  FSEL R58, R58, -INF , !P4 ;  /* 0xff8000003a3a7808 */ /* 0x000fe40006000000 */
[----:B------:R-:W-:Y:S02]  /*5f90*/  LOP3.LUT P4, RZ, R153, 0x1, RZ, 0xc0, !PT ;  /* 0x0000000199ff7812 */ /* 0x000fe4000788c0ff */
[----:B------:R-:W-:-:S02]  /*5fa0*/  FMNMX3 R36, R36, R53, R54, !PT ;  /* 0x0000003524247276 */ /* 0x000fc40007800036 */
[----:B------:R-:W-:Y:S02]  /*5fb0*/  SHF.R.U32.HI R153, RZ, 0x4, R152 ;  /* 0x00000004ff997819 */ /* 0x000fe40000011698 */
[----:B------:R-:W-:Y:S02]  /*5fc0*/  FSEL R59, R59, -INF , !P3 ;  /* 0xff8000003b3b7808 */ /* 0x000fe40005800000 */
[----:B------:R-:W-:Y:S02]  /*5fd0*/  FMNMX3 R36, R36, R55, R56, !PT ;  /* 0x0000003724247276 */ /* 0x000fe40007800038 */
[----:B------:R-:W-:Y:S02]  /*5fe0*/  LOP3.LUT P3, RZ, R153, 0x1, RZ, 0xc0, !PT ;  /* 0x0000000199ff7812 */ /* 0x000fe4000786c0ff */
[----:B------:R-:W-:Y:S02]  /*5ff0*/  SHF.R.U32.HI R153, RZ, 0x3, R152 ;  /* 0x00000003ff997819 */ /* 0x000fe40000011698 */
[----:B------:R-:W-:-:S02]  /*6000*/  FSEL R60, R60, -INF , !P6 ;  /* 0xff8000003c3c7808 */ /* 0x000fc40007000000 */
[----:B------:R-:W-:Y:S02]  /*6010*/  FMNMX3 R36, R36, R57, R58, !PT ;  /* 0x0000003924247276 */ /* 0x000fe4000780003a */
[----:B------:R-:W-:Y:S02]  /*6020*/  LOP3.LUT P6, RZ, R153, 0x1, RZ, 0xc0, !PT ;  /* 0x0000000199ff7812 */ /* 0x000fe400078cc0ff */
[--C-:B------:R-:W-:Y:S02]  /*6030*/  SHF.R.U32.HI R153, RZ, 0x2, R152.reuse ;  /* 0x00000002ff997819 */ /* 0x100fe40000011698 */
[----:B------:R-:W-:Y:S02]  /*6040*/  FSEL R61, R61, -INF , !P5 ;  /* 0xff8000003d3d7808 */ /* 0x000fe40006800000 */
[----:B------:R-:W-:Y:S02]  /*6050*/  SHF.R.U32.HI R152, RZ, 0x1, R152 ;  /* 0x00000001ff987819 */ /* 0x000fe40000011698 */
[----:B------:R-:W-:-:S02]  /*6060*/  FSEL R62, R62, -INF , !P4 ;  /* 0xff8000003e3e7808 */ /* 0x000fc40006000000 */
[----:B------:R-:W-:Y:S02]  /*6070*/  FMNMX3 R36, R36, R59, R60, !PT ;  /* 0x0000003b24247276 */ /* 0x000fe4000780003c */
[----:B------:R-:W-:Y:S02]  /*6080*/  LOP3.LUT P5, RZ, R153, 0x1, RZ, 0xc0, !PT ;  /* 0x0000000199ff7812 */ /* 0x000fe400078ac0ff */
[----:B------:R-:W-:Y:S02]  /*6090*/  LOP3.LUT P4, RZ, R152, 0x1, RZ, 0xc0, !PT ;  /* 0x0000000198ff7812 */ /* 0x000fe4000788c0ff */
[----:B------:R-:W-:Y:S02]  /*60a0*/  FSEL R63, R63, -INF , !P3 ;  /* 0xff8000003f3f7808 */ /* 0x000fe40005800000 */
[----:B------:R-:W-:Y:S02]  /*60b0*/  FSEL R64, R64, -INF , !P6 ;  /* 0xff80000040407808 */ /* 0x000fe40007000000 */
[----:B------:R-:W-:-:S02]  /*60c0*/  FMNMX3 R36, R36, R61, R62, !PT ;  /* 0x0000003d24247276 */ /* 0x000fc4000780003e */
[----:B------:R-:W-:Y:S02]  /*60d0*/  FSEL R65, R65, -INF , !P5 ;  /* 0xff80000041417808 */ /* 0x000fe40006800000 */
[----:B------:R-:W-:Y:S02]  /*60e0*/  FSEL R66, R66, -INF , !P4 ;  /* 0xff80000042427808 */ /* 0x000fe40006000000 */
[----:B------:R-:W-:-:S04]  /*60f0*/  FMNMX3 R36, R36, R63, R64, !PT ;  /* 0x0000003f24247276 */ /* 0x000fc80007800040 */
[----:B------:R-:W-:-:S04]  /*6100*/  FMNMX3 R36, R36, R65, R66, !PT ;  /* 0x0000004124247276 */ /* 0x000fc80007800042 */
[----:B------:R-:W-:-:S05]  /*6110*/  FMNMX R152, R67, R36, !PT ;  /* 0x0000002443987209 */ /* 0x000fca0007800000 */
[----:B------:R-:W2:Y:S02]  /*6120*/  SHFL.BFLY PT, R36, R152, 0x10, 0x1f ;  /* 0x0e001f0098247f89 */ /* 0x000ea400000e0000 */
[----:B--2---:R-:W-:-:S05]  /*6130*/  FMNMX3 R36, R152, R36, R117, !PT ;  /* 0x0000002498247276 */ /* 0x004fca0007800075 */
[--C-:B------:R-:W-:Y:S01]  /*6140*/  FADD R4, R4, -R36.reuse ;  /* 0x8000002404047221 */ /* 0x100fe20000000000 */
[--C-:B------:R-:W-:Y:S01]  /*6150*/  FADD R5, R5, -R36.reuse ;  /* 0x8000002405057221 */ /* 0x100fe20000000000 */
[--C-:B------:R-:W-:Y:S01]  /*6160*/  FADD R6, R6, -R36.reuse ;  /* 0x8000002406067221 */ /* 0x100fe20000000000 */
[--C-:B------:R-:W-:Y:S01]  /*6170*/  FADD R11, R11, -R36.reuse ;  /* 0x800000240b0b7221 */ /* 0x100fe20000000000 */
[----:B------:R-:W-:Y:S01]  /*6180*/  FMUL R4, R4, 1.4426950216293334961 ;  /* 0x3fb8aa3b04047820 */ /* 0x000fe20000400000 */
[----:B------:R-:W-:Y:S01]  /*6190*/  FMUL R153, R5, 1.4426950216293334961 ;  /* 0x3fb8aa3b05997820 */ /* 0x000fe20000400000 */
[--C-:B------:R-:W-:Y:S01]  /*61a0*/  FADD R7, R7, -R36.reuse ;  /* 0x8000002407077221 */ /* 0x100fe20000000000 */
[----:B------:R-:W-:Y:S01]  /*61b0*/  FMUL R5, R6, 1.4426950216293334961 ;  /* 0x3fb8aa3b06057820 */ /* 0x000fe20000400000 */
[--C-:B------:R-:W-:Y:S01]  /*61c0*/  FADD R10, R10, -R36.reuse ;  /* 0x800000240a0a7221 */ /* 0x100fe20000000000 */
[----:B------:R-:W-:Y:S01]  /*61d0*/  FMUL R154, R11, 1.4426950216293334961 ;  /* 0x3fb8aa3b0b9a7820 */ /* 0x000fe20000400000 */
[----:B------:R-:W-:Y:S01]  /*61e0*/  MUFU.EX2 R4, R4 ;  /* 0x0000000400047308 */ /* 0x000fe20000000800 */
[----:B------:R-:W-:Y:S01]  /*61f0*/  FMUL R152, R7, 1.4426950216293334961 ;  /* 0x3fb8aa3b07987820 */ /* 0x000fe20000400000 */
[--C-:B------:R-:W-:Y:S01]  /*6200*/  FADD R19, R19, -R36.reuse ;  /* 0x8000002413137221 */ /* 0x100fe20000000000 */
[--C-:B------:R-:W-:Y:S01]  /*6210*/  FADD R6, R8, -R36.reuse ;  /* 0x8000002408067221 */ /* 0x100fe20000000000 */
[----:B------:R-:W-:Y:S01]  /*6220*/  FMUL R7, R10, 1.4426950216293334961 ;  /* 0x3fb8aa3b0a077820 */ /* 0x000fe20000400000 */
[--C-:B------:R-:W-:Y:S01]  /*6230*/  FADD R15, R15, -R36.reuse ;  /* 0x800000240f0f7221 */ /* 0x100fe20000000000 */
[--C-:B------:R-:W-:Y:S01]  /*6240*/  FADD R10, R12, -R36.reuse ;  /* 0x800000240c0a7221 */ /* 0x100fe20000000000 */
[--C-:B------:R-:W-:Y:S01]  /*6250*/  FADD R18, R18, -R36.reuse ;  /* 0x8000002412127221 */ /* 0x100fe20000000000 */
[----:B------:R-:W2:Y:S01]  /*6260*/  MUFU.EX2 R153, R153 ;  /* 0x0000009900997308 */ /* 0x000ea20000000800 */
[--C-:B------:R-:W-:Y:S01]  /*6270*/  FADD R14, R14, -R36.reuse ;  /* 0x800000240e0e7221 */ /* 0x100fe20000000000 */
[----:B------:R-:W-:Y:S01]  /*6280*/  FMUL R6, R6, 1.4426950216293334961 ;  /* 0x3fb8aa3b06067820 */ /* 0x000fe20000400000 */
[--C-:B------:R-:W-:Y:S01]  /*6290*/  FADD R9, R9, -R36.reuse ;  /* 0x8000002409097221 */ /* 0x100fe20000000000 */
[--C-:B------:R-:W-:Y:S01]  /*62a0*/  FADD R27, R27, -R36.reuse ;  /* 0x800000241b1b7221 */ /* 0x100fe20000000000 */
[--C-:B------:R-:W-:Y:S01]  /*62b0*/  FADD R23, R23, -R36.reuse ;  /* 0x8000002417177221 */ /* 0x100fe20000000000 */
[----:B------:R-:W-:Y:S01]  /*62c0*/  FMUL R11, R14, 1.4426950216293334961 ;  /* 0x3fb8aa3b0e0b7820 */ /* 0x000fe20000400000 */
[--C-:B------:R-:W-:Y:S01]  /*62d0*/  FADD R26, R26, -R36.reuse ;  /* 0x800000241a1a7221 */ /* 0x100fe20000000000 */
[----:B------:R-:W3:Y:S01]  /*62e0*/  MUFU.EX2 R5, R5 ;  /* 0x0000000500057308 */ /* 0x000ee20000000800 */
[--C-:B------:R-:W-:Y:S01]  /*62f0*/  FADD R14, R16, -R36.reuse ;  /* 0x80000024100e7221 */ /* 0x100fe20000000000 */
[----:B------:R-:W-:Y:S01]  /*6300*/  FMUL R9, R9, 1.4426950216293334961 ;  /* 0x3fb8aa3b09097820 */ /* 0x000fe20000400000 */
[--C-:B------:R-:W-:Y:S01]  /*6310*/  FADD R22, R22, -R36.reuse ;  /* 0x8000002416167221 */ /* 0x100fe20000000000 */
[--C-:B------:R-:W-:Y:S01]  /*6320*/  FADD R35, R35, -R36.reuse ;  /* 0x8000002423237221 */ /* 0x100fe20000000000 */
[--C-:B------:R-:W-:Y:S01]  /*6330*/  FADD R38, R38, -R36.reuse ;  /* 0x8000002426267221 */ /* 0x100fe20000000000 */
[--C-:B------:R-:W-:Y:S01]  /*6340*/  FADD R31, R31, -R36.reuse ;  /* 0x800000241f1f7221 */ /* 0x100fe20000000000 */
[--C-:B------:R-:W-:Y:S01]  /*6350*/  FADD R34, R34, -R36.reuse ;  /* 0x8000002422227221 */ /* 0x100fe20000000000 */
[----:B------:R4:W-:Y:S01]  /*6360*/  MUFU.EX2 R12, R154 ;  /* 0x0000009a000c7308 */ /* 0x0009e20000000800 */
[--C-:B------:R-:W-:Y:S01]  /*6370*/  FADD R151, R151, -R36.reuse ;  /* 0x8000002497977221 */ /* 0x100fe20000000000 */
[----:B------:R-:W-:Y:S01]  /*6380*/  FMUL R10, R10, 1.4426950216293334961 ;  /* 0x3fb8aa3b0a0a7820 */ /* 0x000fe20000400000 */
[--C-:B------:R-:W-:Y:S01]  /*6390*/  FADD R13, R13, -R36.reuse ;  /* 0x800000240d0d7221 */ /* 0x100fe20000000000 */
[--C-:B------:R-:W-:Y:S01]  /*63a0*/  FADD R30, R30, -R36.reuse ;  /* 0x800000241e1e7221 */ /* 0x100fe20000000000 */
[--C-:B------:R-:W-:Y:S01]  /*63b0*/  FADD R39, R39, -R36.reuse ;  /* 0x8000002427277221 */ /* 0x100fe20000000000 */
[--C-:B------:R-:W-:Y:S01]  /*63c0*/  FADD R41, R41, -R36.reuse ;  /* 0x8000002429297221 */ /* 0x100fe20000000000 */
[----:B------:R-:W-:Y:S01]  /*63d0*/  FMUL R13, R13, 1.4426950216293334961 ;  /* 0x3fb8aa3b0d0d7820 */ /* 0x000fe20000400000 */
[----:B------:R5:W0:Y:S01]  /*63e0*/  MUFU.EX2 R8, R152 ;  /* 0x0000009800087308 */ /* 0x000a220000000800 */
[----:B----4-:R-:W-:Y:S01]  /*63f0*/  FMUL R154, R19, 1.4426950216293334961 ;  /* 0x3fb8aa3b139a7820 */ /* 0x010fe20000400000 */
[----:B------:R-:W-:Y:S01]  /*6400*/  FMUL R19, R22, 1.4426950216293334961 ;  /* 0x3fb8aa3b16137820 */ /* 0x000fe20000400000 */
[--C-:B------:R-:W-:Y:S01]  /*6410*/  FADD R22, R24, -R36.reuse ;  /* 0x8000002418167221 */ /* 0x100fe20000000000 */
[----:B------:R-:W-:Y:S01]  /*6420*/  FMUL R39, R39, 1.4426950216293334961 ;  /* 0x3fb8aa3b27277820 */ /* 0x000fe20000400000 */
[----:B------:R-:W-:Y:S01]  /*6430*/  FMUL R14, R14, 1.4426950216293334961 ;  /* 0x3fb8aa3b0e0e7820 */ /* 0x000fe20000400000 */
[--C-:B------:R-:W-:Y:S01]  /*6440*/  FADD R17, R17, -R36.reuse ;  /* 0x8000002411117221 */ /* 0x100fe20000000000 */
[--C-:B------:R-:W-:Y:S01]  /*6450*/  FADD R21, R21, -R36.reuse ;  /* 0x8000002415157221 */ /* 0x100fe20000000000 */
[----:B------:R-:W4:Y:S01]  /*6460*/  MUFU.EX2 R6, R6 ;  /* 0x0000000600067308 */ /* 0x000f220000000800 */
[----:B-----5:R-:W-:Y:S01]  /*6470*/  FMUL R152, R15, 1.4426950216293334961 ;  /* 0x3fb8aa3b0f987820 */ /* 0x020fe20000400000 */
[----:B------:R-:W-:Y:S01]  /*6480*/  FMUL R15, R18, 1.4426950216293334961 ;  /* 0x3fb8aa3b120f7820 */ /* 0x000fe20000400000 */
[--C-:B------:R-:W-:Y:S01]  /*6490*/  FADD R18, R20, -R36.reuse ;  /* 0x8000002414127221 */ /* 0x100fe20000000000 */
[----:B------:R-:W-:Y:S01]  /*64a0*/  FMUL R17, R17, 1.4426950216293334961 ;  /* 0x3fb8aa3b11117820 */ /* 0x000fe20000400000 */
[----:B------:R-:W-:Y:S01]  /*64b0*/  FMUL R21, R21, 1.4426950216293334961 ;  /* 0x3fb8aa3b15157820 */ /* 0x000fe20000400000 */
[--C-:B------:R-:W-:Y:S01]  /*64c0*/  FADD R43, R43, -R36.reuse ;  /* 0x800000242b2b7221 */ /* 0x100fe20000000000 */
[----:B------:R-:W-:Y:S01]  /*64d0*/  FMUL R18, R18, 1.4426950216293334961 ;  /* 0x3fb8aa3b12127820 */ /* 0x000fe20000400000 */
[----:B------:R5:W-:Y:S01]  /*64e0*/  MUFU.EX2 R20, R154 ;  /* 0x0000009a00147308 */ /* 0x000be20000000800 */
[----:B------:R-:W-:Y:S01]  /*64f0*/  FMUL R22, R22, 1.4426950216293334961 ;  /* 0x3fb8aa3b16167820 */ /* 0x000fe20000400000 */
[--C-:B------:R-:W-:Y:S01]  /*6500*/  FADD R25, R25, -R36.reuse ;  /* 0x8000002419197221 */ /* 0x100fe20000000000 */
[----:B------:R-:W-:Y:S01]  /*6510*/  FMUL R43, R43, 1.4426950216293334961 ;  /* 0x3fb8aa3b2b2b7820 */ /* 0x000fe20000400000 */
[--C-:B------:R-:W-:Y:S01]  /*6520*/  FADD R46, R46, -R36.reuse ;  /* 0x800000242e2e7221 */ /* 0x100fe20000000000 */
[--C-:B------:R-:W-:Y:S01]  /*6530*/  FADD R29, R29, -R36.reuse ;  /* 0x800000241d1d7221 */ /* 0x100fe20000000000 */
[----:B------:R-:W-:Y:S01]  /*6540*/  FMUL R25, R25, 1.4426950216293334961 ;  /* 0x3fb8aa3b19197820 */ /* 0x000fe20000400000 */
[--C-:B------:R-:W-:Y:S01]  /*6550*/  FADD R42, R42, -R36.reuse ;  /* 0x800000242a2a7221 */ /* 0x100fe20000000000 */
[----:B------:R0:W-:Y:S01]  /*6560*/  MUFU.EX2 R16, R152 ;  /* 0x0000009800107308 */ /* 0x0001e20000000800 */
[----:B-----5:R-:W-:Y:S01]  /*6570*/  FMUL R154, R27, 1.4426950216293334961 ;  /* 0x3fb8aa3b1b9a7820 */ /* 0x020fe20000400000 */
[----:B------:R-:W-:Y:S01]  /*6580*/  FMUL R27, R30, 1.4426950216293334961 ;  /* 0x3fb8aa3b1e1b7820 */ /* 0x000fe20000400000 */
[--C-:B------:R-:W-:Y:S01]  /*6590*/  FADD R30, R32, -R36.reuse ;  /* 0x80000024201e7221 */ /* 0x100fe20000000000 */
[----:B------:R-:W-:Y:S01]  /*65a0*/  FMUL R29, R29, 1.4426950216293334961 ;  /* 0x3fb8aa3b1d1d7820 */ /* 0x000fe20000400000 */
[--C-:B------:R-:W-:Y:S01]  /*65b0*/  FADD R47, R47, -R36.reuse ;  /* 0x800000242f2f7221 */ /* 0x100fe20000000000 */
[--C-:B------:R-:W-:Y:S01]  /*65c0*/  FADD R33, R33, -R36.reuse ;  /* 0x8000002421217221 */ /* 0x100fe20000000000 */
[----:B------:R-:W-:Y:S01]  /*65d0*/  FMUL R30, R30, 1.4426950216293334961 ;  /* 0x3fb8aa3b1e1e7820 */ /* 0x000fe20000400000 */
[----:B------:R-:W5:Y:S01]  /*65e0*/  MUFU.EX2 R9, R9 ;  /* 0x0000000900097308 */ /* 0x000f620000000800 */
[----:B0-----:R-:W-:Y:S01]  /*65f0*/  FMUL R152, R23, 1.4426950216293334961 ;  /* 0x3fb8aa3b17987820 */ /* 0x001fe20000400000 */
[----:B------:R-:W-:Y:S01]  /*6600*/  FMUL R23, R26, 1.4426950216293334961 ;  /* 0x3fb8aa3b1a177820 */ /* 0x000fe20000400000 */
[--C-:B------:R-:W-:Y:S01]  /*6610*/  FADD R26, R28, -R36.reuse ;  /* 0x800000241c1a7221 */ /* 0x100fe20000000000 */
[----:B------:R-:W-:Y:S01]  /*6620*/  FMUL R47, R47, 1.4426950216293334961 ;  /* 0x3fb8aa3b2f2f7820 */ /* 0x000fe20000400000 */
[--C-:B------:R-:W-:Y:S01]  /*6630*/  FADD R50, R50, -R36.reuse ;  /* 0x8000002432327221 */ /* 0x100fe20000000000 */
[----:B------:R-:W-:Y:S01]  /*6640*/  FMUL R33, R33, 1.4426950216293334961 ;  /* 0x3fb8aa3b21217820 */ /* 0x000fe20000400000 */
[----:B------:R-:W-:Y:S01]  /*6650*/  FMUL R26, R26, 1.4426950216293334961 ;  /* 0x3fb8aa3b1a1a7820 */ /* 0x000fe20000400000 */
[----:B------:R0:W-:Y:S01]  /*6660*/  MUFU.EX2 R28, R154 ;  /* 0x0000009a001c7308 */ /* 0x0001e20000000800 */
[--C-:B------:R-:W-:Y:S01]  /*6670*/  FADD R37, R37, -R36.reuse ;  /* 0x8000002425257221 */ /* 0x100fe20000000000 */
[--C-:B------:R-:W-:Y:S01]  /*6680*/  FADD R40, R40, -R36.reuse ;  /* 0x8000002428287221 */ /* 0x100fe20000000000 */
[--C-:B------:R-:W-:Y:S01]  /*6690*/  FADD R51, R51, -R36.reuse ;  /* 0x8000002433337221 */ /* 0x100fe20000000000 */
[--C-:B------:R-:W-:Y:S01]  /*66a0*/  FADD R54, R54, -R36.reuse ;  /* 0x8000002436367221 */ /* 0x100fe20000000000 */
[----:B------:R-:W-:Y:S01]  /*66b0*/  FMUL R37, R37, 1.4426950216293334961 ;  /* 0x3fb8aa3b25257820 */ /* 0x000fe20000400000 */
[----:B------:R-:W-:Y:S01]  /*66c0*/  FMUL R40, R40, 1.4426950216293334961 ;  /* 0x3fb8aa3b28287820 */ /* 0x000fe20000400000 */
[----:B------:R-:W-:Y:S01]  /*66d0*/  FMUL R51, R51, 1.4426950216293334961 ;  /* 0x3fb8aa3b33337820 */ /* 0x000fe20000400000 */
[----:B------:R1:W-:Y:S01]  /*66e0*/  MUFU.EX2 R24, R152 ;  /* 0x0000009800187308 */ /* 0x0003e20000000800 */
[----:B0-----:R-:W-:Y:S01]  /*66f0*/  FMUL R154, R35, 1.4426950216293334961 ;  /* 0x3fb8aa3b239a7820 */ /* 0x001fe20000400000 */
[----:B------:R-:W-:Y:S01]  /*6700*/  FMUL R35, R38, 1.4426950216293334961 ;  /* 0x3fb8aa3b26237820 */ /* 0x000fe20000400000 */
[----:B--2---:R-:W-:Y:S01]  /*6710*/  FADD R38, R4, R153 ;  /* 0x0000009904267221 */ /* 0x004fe20000000000 */
[--C-:B------:R-:W-:Y:S01]  /*6720*/  FADD R45, R45, -R36.reuse ;  /* 0x800000242d2d7221 */ /* 0x100fe20000000000 */
[--C-:B------:R-:W-:Y:S01]  /*6730*/  FADD R55, R55, -R36.reuse ;  /* 0x8000002437377221 */ /* 0x100fe20000000000 */
[--C-:B------:R-:W-:Y:S01]  /*6740*/  FADD R49, R49, -R36.reuse ;  /* 0x8000002431317221 */ /* 0x100fe20000000000 */
[----:B------:R-:W-:Y:S01]  /*6750*/  FADD R58, R58, -R36 ;  /* 0x800000243a3a7221 */ /* 0x000fe20000000000 */
[----:B------:R-:W0:Y:S01]  /*6760*/  MUFU.EX2 R7, R7 ;  /* 0x0000000700077308 */ /* 0x000e220000000800 */
[----:B-1----:R-:W-:Y:S01]  /*6770*/  FMUL R152, R31, 1.4426950216293334961 ;  /* 0x3fb8aa3b1f987820 */ /* 0x002fe20000400000 */
[----:B------:R-:W-:Y:S01]  /*6780*/  FMUL R31, R34, 1.4426950216293334961 ;  /* 0x3fb8aa3b221f7820 */ /* 0x000fe20000400000 */
[----:B------:R-:W-:Y:S01]  /*6790*/  FMUL R34, R151, 1.4426950216293334961 ;  /* 0x3fb8aa3b97227820 */ /* 0x000fe20000400000 */
[----:B---3--:R-:W-:Y:S01]  /*67a0*/  FADD R151, R5, R38 ;  /* 0x0000002605977221 */ /* 0x008fe20000000000 */
[----:B------:R-:W-:Y:S01]  /*67b0*/  FMUL R45, R45, 1.4426950216293334961 ;  /* 0x3fb8aa3b2d2d7820 */ /* 0x000fe20000400000 */
[----:B------:R-:W-:Y:S01]  /*67c0*/  FMUL R55, R55, 1.4426950216293334961 ;  /* 0x3fb8aa3b37377820 */ /* 0x000fe20000400000 */
[----:B------:R-:W-:Y:S01]  /*67d0*/  FMUL R49, R49, 1.4426950216293334961 ;  /* 0x3fb8aa3b31317820 */ /* 0x000fe20000400000 */
[----:B------:R-:W-:Y:S01]  /*67e0*/  FADD R151, R8, R151 ;  /* 0x0000009708977221 */ /* 0x000fe20000000000 */
[----:B------:R-:W1:Y:S01]  /*67f0*/  MUFU.EX2 R10, R10 ;  /* 0x0000000a000a7308 */ /* 0x000e620000000800 */
[--C-:B------:R-:W-:Y:S01]  /*6800*/  FADD R53, R53, -R36.reuse ;  /* 0x8000002435357221 */ /* 0x100fe20000000000 */
[--C-:B------:R-:W-:Y:S01]  /*6810*/  FADD R59, R59, -R36.reuse ;  /* 0x800000243b3b7221 */ /* 0x100fe20000000000 */
[----:B----4-:R-:W-:Y:S01]  /*6820*/  FADD R38, R6, R151 ;  /* 0x0000009706267221 */ /* 0x010fe20000000000 */
[----:B------:R-:W-:Y:S01]  /*6830*/  FMUL R151, R41, 1.4426950216293334961 ;  /* 0x3fb8aa3b29977820 */ /* 0x000fe20000400000 */
[----:B------:R-:W-:Y:S01]  /*6840*/  FMUL R53, R53, 1.4426950216293334961 ;  /* 0x3fb8aa3b35357820 */ /* 0x000fe20000400000 */
[----:B------:R-:W-:Y:S01]  /*6850*/  FADD R57, R57, -R36 ;  /* 0x8000002439397221 */ /* 0x000fe20000000000 */
[----:B-----5:R-:W-:Y:S01]  /*6860*/  FADD R38, R9, R38 ;  /* 0x0000002609267221 */ /* 0x020fe20000000000 */
[----:B------:R-:W2:Y:S01]  /*6870*/  MUFU.EX2 R13, R13 ;  /* 0x0000000d000d7308 */ /* 0x000ea20000000800 */
[----:B------:R-:W-:Y:S01]  /*6880*/  FMUL R59, R59, 1.4426950216293334961 ;  /* 0x3fb8aa3b3b3b7820 */ /* 0x000fe20000400000 */
[----:B------:R-:W-:Y:S01]  /*6890*/  FADD R62, R62, -R36 ;  /* 0x800000243e3e7221 */ /* 0x000fe20000000000 */
[----:B0-----:R-:W-:Y:S01]  /*68a0*/  FADD R41, R7, R38 ;  /* 0x0000002607297221 */ /* 0x001fe20000000000 */
[----:B------:R-:W-:Y:S01]  /*68b0*/  FMUL R57, R57, 1.4426950216293334961 ;  /* 0x3fb8aa3b39397820 */ /* 0x000fe20000400000 */
[--C-:B------:R-:W-:Y:S01]  /*68c0*/  FADD R61, R61, -R36.reuse ;  /* 0x800000243d3d7221 */ /* 0x100fe20000000000 */
[--C-:B------:R-:W-:Y:S01]  /*68d0*/  FADD R63, R63, -R36.reuse ;  /* 0x800000243f3f7221 */ /* 0x100fe20000000000 */
[--C-:B------:R-:W-:Y:S01]  /*68e0*/  FADD R65, R65, -R36.reuse ;  /* 0x8000002441417221 */ /* 0x100fe20000000000 */
[----:B------:R-:W0:Y:S01]  /*68f0*/  MUFU.EX2 R11, R11 ;  /* 0x0000000b000b7308 */ /* 0x000e220000000800 */
[----:B------:R-:W-:Y:S01]  /*6900*/  FMUL R61, R61, 1.4426950216293334961 ;  /* 0x3fb8aa3b3d3d7820 */ /* 0x000fe20000400000 */
[----:B------:R-:W-:Y:S01]  /*6910*/  FMUL R63, R63, 1.4426950216293334961 ;  /* 0x3fb8aa3b3f3f7820 */ /* 0x000fe20000400000 */
[----:B------:R-:W-:Y:S01]  /*6920*/  FMUL R65, R65, 1.4426950216293334961 ;  /* 0x3fb8aa3b41417820 */ /* 0x000fe20000400000 */
[--C-:B------:R-:W-:Y:S01]  /*6930*/  FADD R66, R66, -R36.reuse ;  /* 0x8000002442427221 */ /* 0x100fe20000000000 */
[----:B------:R-:W-:Y:S01]  /*6940*/  FADD R67, R67, -R36 ;  /* 0x8000002443437221 */ /* 0x000fe20000000000 */
[----:B------:R-:W-:-:S02]  /*6950*/  F2FP.BF16.F32.PACK_AB R4, R153, R4 ;  /* 0x000000049904723e */ /* 0x000fc400000010ff */
[----:B------:R-:W-:Y:S01]  /*6960*/  MUFU.EX2 R32, R152 ;  /* 0x0000009800207308 */ /* 0x000fe20000000800 */
[----:B------:R-:W-:-:S07]  /*6970*/  FMUL R66, R66, 1.4426950216293334961 ;  /* 0x3fb8aa3b42427820 */ /* 0x000fce0000400000 */
[----:B------:R-:W-:Y:S08]  /*6980*/  MUFU.EX2 R152, R154 ;  /* 0x0000009a00987308 */ /* 0x000ff00000000800 */
[----:B------:R3:W-:Y:S08]  /*6990*/  MUFU.EX2 R154, R39 ;  /* 0x00000027009a7308 */ /* 0x0007f00000000800 */
[----:B------:R-:W4:Y:S01]  /*69a0*/  MUFU.EX2 R14, R14 ;  /* 0x0000000e000e7308 */ /* 0x000f220000000800 */
[----:B---3--:R-:W-:Y:S01]  /*69b0*/  FADD R39, R12, R41 ;  /* 0x000000290c277221 */ /* 0x008fe20000000000 */
[----:B------:R-:W-:-:S03]  /*69c0*/  FMUL R41, R42, 1.4426950216293334961 ;  /* 0x3fb8aa3b2a297820 */ /* 0x000fc60000400000 */
[----:B-1----:R-:W-:-:S03]  /*69d0*/  FADD R38, R10, R39 ;  /* 0x000000270a267221 */ /* 0x002fc60000000000 */
[----:B------:R-:W1:Y:S01]  /*69e0*/  MUFU.EX2 R17, R17 ;  /* 0x0000001100117308 */ /* 0x000e620000000800 */
[----:B--2---:R-:W-:-:S04]  /*69f0*/  FADD R38, R13, R38 ;  /* 0x000000260d267221 */ /* 0x004fc80000000000 */
[----:B0-----:R-:W-:Y:S01]  /*6a00*/  FADD R39, R11, R38 ;  /* 0x000000260b277221 */ /* 0x001fe20000000000 */
[----:B------:R-:W-:Y:S02]  /*6a10*/  FADD R38, R44, -R36 ;  /* 0x800000242c267221 */ /* 0x000fe40000000000 */
[----:B------:R-:W0:Y:S01]  /*6a20*/  MUFU.EX2 R15, R15 ;  /* 0x0000000f000f7308 */ /* 0x000e220000000800 */
[----:B------:R-:W-:Y:S01]  /*6a30*/  FADD R39, R16, R39 ;  /* 0x0000002710277221 */ /* 0x000fe20000000000 */
[----:B------:R-:W-:-:S03]  /*6a40*/  FMUL R38, R38, 1.4426950216293334961 ;  /* 0x3fb8aa3b26267820 */ /* 0x000fc60000400000 */
[----:B----4-:R-:W-:-:S03]  /*6a50*/  FADD R156, R14, R39 ;  /* 0x000000270e9c7221 */ /* 0x010fc60000000000 */
[----:B------:R-:W2:Y:S01]  /*6a60*/  MUFU.EX2 R18, R18 ;  /* 0x0000001200127308 */ /* 0x000ea20000000800 */
[----:B-1----:R-:W-:-:S07]  /*6a70*/  FADD R156, R17, R156 ;  /* 0x0000009c119c7221 */ /* 0x002fce0000000000 */
[----:B------:R-:W1:Y:S01]  /*6a80*/  MUFU.EX2 R21, R21 ;  /* 0x0000001500157308 */ /* 0x000e620000000800 */
[----:B0-----:R-:W-:-:S04]  /*6a90*/  FADD R39, R15, R156 ;  /* 0x0000009c0f277221 */ /* 0x001fc80000000000 */
[----:B------:R-:W-:-:S03]  /*6aa0*/  FADD R39, R20, R39 ;  /* 0x0000002714277221 */ /* 0x000fc60000000000 */
[----:B------:R-:W0:Y:S08]  /*6ab0*/  MUFU.EX2 R19, R19 ;  /* 0x0000001300137308 */ /* 0x000e300000000800 */
[----:B------:R3:W-:Y:S08]  /*6ac0*/  MUFU.EX2 R44, R43 ;  /* 0x0000002b002c7308 */ /* 0x0007f00000000800 */
[----:B------:R-:W4:Y:S01]  /*6ad0*/  MUFU.EX2 R22, R22 ;  /* 0x0000001600167308 */ /* 0x000f220000000800 */
[----:B---3--:R-:W-:Y:S01]  /*6ae0*/  FMUL R43, R46, 1.4426950216293334961 ;  /* 0x3fb8aa3b2e2b7820 */ /* 0x008fe20000400000 */
[----:B--2---:R-:W-:-:S04]  /*6af0*/  FADD R46, R18, R39 ;  /* 0x00000027122e7221 */ /* 0x004fc80000000000 */
[----:B-1----:R-:W-:Y:S02]  /*6b00*/  FADD R46, R21, R46 ;  /* 0x0000002e152e7221 */ /* 0x002fe40000000000 */
[----:B------:R-:W1:Y:S02]  /*6b10*/  MUFU.EX2 R25, R25 ;  /* 0x0000001900197308 */ /* 0x000e640000000800 */
[----:B0-----:R-:W-:-:S04]  /*6b20*/  FADD R39, R19, R46 ;  /* 0x0000002e13277221 */ /* 0x001fc80000000000 */
[----:B------:R-:W-:Y:S02]  /*6b30*/  FADD R39, R24, R39 ;  /* 0x0000002718277221 */ /* 0x000fe40000000000 */
[----:B------:R-:W0:Y:S02]  /*6b40*/  MUFU.EX2 R23, R23 ;  /* 0x0000001700177308 */ /* 0x000e240000000800 */
[----:B----4-:R-:W-:-:S06]  /*6b50*/  FADD R156, R22, R39 ;  /* 0x00000027169c7221 */ /* 0x010fcc0000000000 */
        /* <DEDUP_REMOVED lines=8> */
[----:B---3--:R-:W-:-:S04]  /*6be0*/  FADD R38, R48, -R36 ;  /* 0x8000002430267221 */ /* 0x008fc80000000000 */
[----:B------:R-:W-:-:S03]  /*6bf0*/  FMUL R38, R38, 1.4426950216293334961 ;  /* 0x3fb8aa3b26267820 */ /* 0x000fc60000400000 */
[----:B------:R3:W-:Y:S08]  /*6c00*/  MUFU.EX2 R48, R47 ;  /* 0x0000002f00307308 */ /* 0x0007f00000000800 */
[----:B------:R-:W5:Y:S01]  /*6c10*/  MUFU.EX2 R33, R33 ;  /* 0x0000002100217308 */ /* 0x000f620000000800 */
[----:B---3--:R-:W-:Y:S01]  /*6c20*/  FMUL R47, R50, 1.4426950216293334961 ;  /* 0x3fb8aa3b322f7820 */ /* 0x008fe20000400000 */
[----:B--2---:R-:W-:-:S04]  /*6c30*/  FADD R50, R26, R39 ;  /* 0x000000271a327221 */ /* 0x004fc80000000000 */
[----:B-1----:R-:W-:Y:S02]  /*6c40*/  FADD R50, R29, R50 ;  /* 0x000000321d327221 */ /* 0x002fe40000000000 */
[----:B------:R-:W1:Y:S02]  /*6c50*/  MUFU.EX2 R31, R31 ;  /* 0x0000001f001f7308 */ /* 0x000e640000000800 */
[----:B0-----:R-:W-:-:S04]  /*6c60*/  FADD R39, R27, R50 ;  /* 0x000000321b277221 */ /* 0x001fc80000000000 */
[----:B------:R-:W-:Y:S02]  /*6c70*/  FADD R39, R32, R39 ;  /* 0x0000002720277221 */ /* 0x000fe40000000000 */
[----:B------:R-:W0:Y:S02]  /*6c80*/  MUFU.EX2 R34, R34 ;  /* 0x0000002200227308 */ /* 0x000e240000000800 */
[----:B----4-:R-:W-:-:S04]  /*6c90*/  FADD R156, R30, R39 ;  /* 0x000000271e9c7221 */ /* 0x010fc80000000000 */
[----:B-----5:R-:W-:Y:S02]  /*6ca0*/  FADD R156, R33, R156 ;  /* 0x0000009c219c7221 */ /* 0x020fe40000000000 */
[----:B------:R-:W2:Y:S02]  /*6cb0*/  MUFU.EX2 R37, R37 ;  /* 0x0000002500257308 */ /* 0x000ea40000000800 */
[----:B-1----:R-:W-:-:S04]  /*6cc0*/  FADD R39, R31, R156 ;  /* 0x0000009c1f277221 */ /* 0x002fc80000000000 */
[----:B------:R-:W-:Y:S02]  /*6cd0*/  FADD R39, R152, R39 ;  /* 0x0000002798277221 */ /* 0x000fe40000000000 */
[----:B------:R-:W1:Y:S08]  /*6ce0*/  MUFU.EX2 R35, R35 ;  /* 0x0000002300237308 */ /* 0x000e700000000800 */
[----:B------:R3:W-:Y:S08]  /*6cf0*/  MUFU.EX2 R46, R38 ;  /* 0x00000026002e7308 */ /* 0x0007f00000000800 */
[----:B------:R-:W4:Y:S01]  /*6d00*/  MUFU.EX2 R40, R40 ;  /* 0x0000002800287308 */ /* 0x000f220000000800 */
[----:B---3--:R-:W-:-:S04]  /*6d10*/  FADD R38, R52, -R36 ;  /* 0x8000002434267221 */ /* 0x008fc80000000000 */
[----:B------:R-:W-:-:S03]  /*6d20*/  FMUL R38, R38, 1.4426950216293334961 ;  /* 0x3fb8aa3b26267820 */ /* 0x000fc60000400000 */
[----:B------:R3:W-:Y:S08]  /*6d30*/  MUFU.EX2 R52, R51 ;  /* 0x0000003300347308 */ /* 0x0007f00000000800 */
[----:B------:R-:W5:Y:S01]  /*6d40*/  MUFU.EX2 R151, R151 ;  /* 0x0000009700977308 */ /* 0x000f620000000800 */
[----:B---3--:R-:W-:Y:S01]  /*6d50*/  FMUL R51, R54, 1.4426950216293334961 ;  /* 0x3fb8aa3b36337820 */ /* 0x008fe20000400000 */
[----:B0-----:R-:W-:-:S04]  /*6d60*/  FADD R54, R34, R39 ;  /* 0x0000002722367221 */ /* 0x001fc80000000000 */
[----:B--2---:R-:W-:Y:S02]  /*6d70*/  FADD R54, R37, R54 ;  /* 0x0000003625367221 */ /* 0x004fe40000000000 */
[----:B------:R-:W0:Y:S02]  /*6d80*/  MUFU.EX2 R41, R41 ;  /* 0x0000002900297308 */ /* 0x000e240000000800 */
[----:B-1----:R-:W-:-:S04]  /*6d90*/  FADD R39, R35, R54 ;  /* 0x0000003623277221 */ /* 0x002fc80000000000 */
[----:B------:R-:W-:Y:S02]  /*6da0*/  FADD R39, R154, R39 ;  /* 0x000000279a277221 */ /* 0x000fe40000000000 */
[----:B------:R-:W1:Y:S02]  /*6db0*/  MUFU.EX2 R45, R45 ;  /* 0x0000002d002d7308 */ /* 0x000e640000000800 */
[----:B----4-:R-:W-:-:S04]  /*6dc0*/  FADD R156, R40, R39 ;  /* 0x00000027289c7221 */ /* 0x010fc80000000000 */
[----:B-----5:R-:W-:Y:S02]  /*6dd0*/  FADD R156, R151, R156 ;  /* 0x0000009c979c7221 */ /* 0x020fe40000000000 */
[----:B------:R-:W2:Y:S02]  /*6de0*/  MUFU.EX2 R43, R43 ;  /* 0x0000002b002b7308 */ /* 0x000ea40000000800 */
[----:B0-----:R-:W-:-:S04]  /*6df0*/  FADD R39, R41, R156 ;  /* 0x0000009c29277221 */ /* 0x001fc80000000000 */
[----:B------:R-:W-:Y:S02]  /*6e00*/  FADD R39, R44, R39 ;  /* 0x000000272c277221 */ /* 0x000fe40000000000 */
[----:B------:R0:W-:Y:S08]  /*6e10*/  MUFU.EX2 R50, R38 ;  /* 0x0000002600327308 */ /* 0x0001f00000000800 */
[----:B------:R-:W3:Y:S01]  /*6e20*/  MUFU.EX2 R49, R49 ;  /* 0x0000003100317308 */ /* 0x000ee20000000800 */
[----:B0-----:R-:W-:-:S04]  /*6e30*/  FADD R38, R56, -R36 ;  /* 0x8000002438267221 */ /* 0x001fc80000000000 */
[----:B------:R-:W-:-:S03]  /*6e40*/  FMUL R38, R38, 1.4426950216293334961 ;  /* 0x3fb8aa3b26267820 */ /* 0x000fc60000400000 */
[----:B------:R0:W-:Y:S08]  /*6e50*/  MUFU.EX2 R56, R55 ;  /* 0x0000003700387308 */ /* 0x0001f00000000800 */
[----:B------:R-:W4:Y:S01]  /*6e60*/  MUFU.EX2 R47, R47 ;  /* 0x0000002f002f7308 */ /* 0x000f220000000800 */
[----:B0-----:R-:W-:Y:S01]  /*6e70*/  FMUL R55, R58, 1.4426950216293334961 ;  /* 0x3fb8aa3b3a377820 */ /* 0x001fe20000400000 */
[----:B------:R-:W-:-:S04]  /*6e80*/  FADD R58, R42, R39 ;  /* 0x000000272a3a7221 */ /* 0x000fc80000000000 */
[----:B-1----:R-:W-:Y:S02]  /*6e90*/  FADD R58, R45, R58 ;  /* 0x0000003a2d3a7221 */ /* 0x002fe40000000000 */
[----:B------:R-:W0:Y:S02]  /*6ea0*/  MUFU.EX2 R53, R53 ;  /* 0x0000003500357308 */ /* 0x000e240000000800 */
[----:B--2---:R-:W-:-:S04]  /*6eb0*/  FADD R39, R43, R58 ;  /* 0x0000003a2b277221 */ /* 0x004fc80000000000 */
[----:B------:R-:W-:Y:S02]  /*6ec0*/  FADD R39, R48, R39 ;  /* 0x0000002730277221 */ /* 0x000fe40000000000 */
[----:B------:R-:W1:Y:S02]  /*6ed0*/  MUFU.EX2 R51, R51 ;  /* 0x0000003300337308 */ /* 0x000e640000000800 */
[----:B------:R-:W-:-:S04]  /*6ee0*/  FADD R156, R46, R39 ;  /* 0x000000272e9c7221 */ /* 0x000fc80000000000 */
[----:B---3--:R-:W-:Y:S02]  /*6ef0*/  FADD R156, R49, R156 ;  /* 0x0000009c319c7221 */ /* 0x008fe40000000000 */
[----:B------:R2:W3:Y:S02]  /*6f00*/  MUFU.EX2 R54, R38 ;  /* 0x0000002600367308 */ /* 0x0004e40000000800 */
[----:B----4-:R-:W-:-:S04]  /*6f10*/  FADD R39, R47, R156 ;  /* 0x0000009c2f277221 */ /* 0x010fc80000000000 */
[----:B------:R-:W-:Y:S02]  /*6f20*/  FADD R39, R52, R39 ;  /* 0x0000002734277221 */ /* 0x000fe40000000000 */
[----:B------:R-:W4:Y:S01]  /*6f30*/  MUFU.EX2 R57, R57 ;  /* 0x0000003900397308 */ /* 0x000f220000000800 */
[----:B--2---:R-:W-:-:S04]  /*6f40*/  FADD R38, R60, -R36 ;  /* 0x800000243c267221 */ /* 0x004fc80000000000 */
[----:B------:R-:W-:-:S03]  /*6f50*/  FMUL R38, R38, 1.4426950216293334961 ;  /* 0x3fb8aa3b26267820 */ /* 0x000fc60000400000 */
[----:B------:R2:W-:Y:S08]  /*6f60*/  MUFU.EX2 R60, R59 ;  /* 0x0000003b003c7308 */ /* 0x0005f00000000800 */
[----:B------:R-:W5:Y:S01]  /*6f70*/  MUFU.EX2 R55, R55 ;  /* 0x0000003700377308 */ /* 0x000f620000000800 */
[----:B--2---:R-:W-:Y:S01]  /*6f80*/  FMUL R59, R62, 1.4426950216293334961 ;  /* 0x3fb8aa3b3e3b7820 */ /* 0x004fe20000400000 */
[----:B------:R-:W-:-:S04]  /*6f90*/  FADD R62, R50, R39 ;  /* 0x00000027323e7221 */ /* 0x000fc80000000000 */
[----:B0-----:R-:W-:Y:S02]  /*6fa0*/  FADD R62, R53, R62 ;  /* 0x0000003e353e7221 */ /* 0x001fe40000000000 */
[----:B------:R0:W2:Y:S02]  /*6fb0*/  MUFU.EX2 R58, R38 ;  /* 0x00000026003a7308 */ /* 0x0000a40000000800 */
[----:B-1----:R-:W-:-:S04]  /*6fc0*/  FADD R39, R51, R62 ;  /* 0x0000003e33277221 */ /* 0x002fc80000000000 */
[----:B------:R-:W-:Y:S02]  /*6fd0*/  FADD R39, R56, R39 ;  /* 0x0000002738277221 */ /* 0x000fe40000000000 */
[----:B------:R-:W1:Y:S01]  /*6fe0*/  MUFU.EX2 R61, R61 ;  /* 0x0000003d003d7308 */ /* 0x000e620000000800 */
[----:B0-----:R-:W-:Y:S01]  /*6ff0*/  FADD R38, R64, -R36 ;  /* 0x8000002440267221 */ /* 0x001fe20000000000 */
[----:B---3--:R-:W-:-:S03]  /*7000*/  FADD R156, R54, R39 ;  /* 0x00000027369c7221 */ /* 0x008fc60000000000 */
[----:B------:R-:W-:Y:S01]  /*7010*/  FMUL R38, R38, 1.4426950216293334961 ;  /* 0x3fb8aa3b26267820 */ /* 0x000fe20000400000 */
[----:B----4-:R-:W-:Y:S02]  /*7020*/  FADD R156, R57, R156 ;  /* 0x0000009c399c7221 */ /* 0x010fe40000000000 */
[----:B------:R-:W0:Y:S02]  /*7030*/  MUFU.EX2 R59, R59 ;  /* 0x0000003b003b7308 */ /* 0x000e240000000800 */
[----:B-----5:R-:W-:Y:S01]  /*7040*/  FADD R39, R55, R156 ;  /* 0x0000009c37277221 */ /* 0x020fe20000000000 */
[----:B------:R-:W-:-:S03]  /*7050*/  IMAD.MOV.U32 R156, RZ, RZ, R118 ;  /* 0x000000ffff9c7224 */ /* 0x000fc600078e0076 */
[----:B------:R-:W-:Y:S01]  /*7060*/  FADD R39, R60, R39 ;  /* 0x000000273c277221 */ /* 0x000fe20000000000 */
[----:B------:R-:W-:Y:S01]  /*7070*/  IMAD.WIDE R156, R114, 0x2, R156 ;  /* 0x00000002729c7825 */ /* 0x000fe200078e029c */
[----:B------:R3:W4:Y:S08]  /*7080*/  MUFU.EX2 R64, R63 ;  /* 0x0000003f00407308 */ /* 0x0007300000000800 */
[----:B------:R2:W5:Y:S01]  /*7090*/  MUFU.EX2 R62, R38 ;  /* 0x00000026003e7308 */ /* 0x0005620000000800 */
[----:B---3--:R-:W-:-:S07]  /*70a0*/  FMUL R63, R67, 1.4426950216293334961 ;  /* 0x3fb8aa3b433f7820 */ /* 0x008fce0000400000 */
[----:B------:R-:W3:Y:S01]  /*70b0*/  MUFU.EX2 R65, R65 ;  /* 0x0000004100417308 */ /* 0x000ee20000000800 */
[----:B--2---:R-:W-:-:S04]  /*70c0*/  FADD R38, R58, R39 ;  /* 0x000000273a267221 */ /* 0x004fc80000000000 */
[----:B-1----:R-:W-:-:S03]  /*70d0*/  FADD R38, R61, R38 ;  /* 0x000000263d267221 */ /* 0x002fc60000000000 */
[----:B------:R-:W1:Y:S01]  /*70e0*/  MUFU.EX2 R66, R66 ;  /* 0x0000004200427308 */ /* 0x000e620000000800 */
[----:B0-----:R-:W-:-:S04]  /*70f0*/  FADD R39, R59, R38 ;  /* 0x000000263b277221 */ /* 0x001fc80000000000 */
[----:B----4-:R-:W-:-:S03]  /*7100*/  FADD R39, R64, R39 ;  /* 0x0000002740277221 */ /* 0x010fc60000000000 */
[----:B------:R-:W0:Y:S01]  /*7110*/  MUFU.EX2 R63, R63 ;  /* 0x0000003f003f7308 */ /* 0x000e220000000800 */
[----:B-----5:R-:W-:-:S04]  /*7120*/  FADD R38, R62, R39 ;  /* 0x000000273e267221 */ /* 0x020fc80000000000 */
[----:B---3--:R-:W-:-:S04]  /*7130*/  FADD R39, R65, R38 ;  /* 0x0000002641277221 */ /* 0x008fc80000000000 */
[----:B-1----:R-:W-:-:S04]  /*7140*/  FADD R38, R66, R39 ;  /* 0x0000002742267221 */ /* 0x002fc80000000000 */
[----:B0-----:R-:W-:-:S05]  /*7150*/  FADD R39, R63, R38 ;  /* 0x000000263f277221 */ /* 0x001fca0000000000 */
[----:B------:R0:W1:Y:S01]  /*7160*/  SHFL.BFLY PT, R38, R39, 0x10, 0x1f ;  /* 0x0e001f0027267f89 */ /* 0x00006200000e0000 */
[----:B------:R-:W-:Y:S05]  /*7170*/  @!P2 BRA `(.L_x_15) ;  /* 0x0000001400e4a947 */ /* 0x000fea0003800000 */
.L_x_24:
[----:B------:R-:W-:Y:S01]  /*7180*/  F2FP.BF16.F32.PACK_AB R5, R8, R5 ;  /* 0x000000050805723e */ /* 0x000fe200000010ff */
[----:B------:R-:W-:Y:S01]  /*7190*/  IMAD.WIDE R158, R114, 0x2, R134 ;  /* 0x00000002729e7825 */ /* 0x000fe200078e0286 */
[----:B------:R-:W-:Y:S01]  /*71a0*/  F2FP.BF16.F32.PACK_AB R7, R12, R7 ;  /* 0x000000070c07723e */ /* 0x000fe200000010ff */
[----:B------:R-:W2:Y:S01]  /*71b0*/  LDG.E.U16 R67, desc[UR22][R156.64] ;  /* 0x000000169c437981 */ /* 0x000ea2000c1e1500 */
[----:B------:R-:W-:Y:S01]  /*71c0*/  F2FP.BF16.F32.PACK_AB R8, R13, R10 ;  /* 0x0000000a0d08723e */ /* 0x000fe200000010ff */
[----:B------:R-:W-:Y:S01]  /*71d0*/  IMAD.WIDE R12, R114, 0x2, R148 ;  /* 0x00000002720c7825 */ /* 0x000fe200078e0294 */
[----:B------:R-:W-:Y:S01]  /*71e0*/  F2FP.BF16.F32.PACK_AB R6, R9, R6 ;  /* 0x000000060906723e */ /* 0x000fe200000010ff */
[----:B------:R-:W3:Y:S01]  /*71f0*/  LDG.E.U16 R153, desc[UR22][R158.64] ;  /* 0x000000169e997981 */ /* 0x000ee2000c1e1500 */
[----:B------:R-:W-:Y:S01]  /*7200*/  F2FP.BF16.F32.PACK_AB R9, R16, R11 ;  /* 0x0000000b1009723e */ /* 0x000fe200000010ff */
[----:B------:R-:W-:-:S04]  /*7210*/  IMAD.WIDE R162, R114, 0x2, R132 ;  /* 0x0000000272a27825 */ /* 0x000fc800078e0284 */
[C---:B------:R-:W-:Y:S01]  /*7220*/  IMAD.WIDE R174, R114.reuse, 0x2, R128 ;  /* 0x0000000272ae7825 */ /* 0x040fe200078e0280 */
[----:B------:R4:W5:Y:S03]  /*7230*/  LDG.E.U16 R150, desc[UR22][R12.64] ;  /* 0x000000160c967981 */ /* 0x000966000c1e1500 */
[C---:B------:R-:W-:Y:S01]  /*7240*/  IMAD.WIDE R168, R114.reuse, 0x2, R146 ;  /* 0x0000000272a87825 */ /* 0x040fe200078e0292 */
[----:B------:R-:W-:Y:S01]  /*7250*/  F2FP.BF16.F32.PACK_AB R10, R17, R14 ;  /* 0x0000000e110a723e */ /* 0x000fe200000010ff */
[----:B------:R0:W5:Y:S02]  /*7260*/  LDG.E.U16 R159, desc[UR22][R174.64] ;  /* 0x00000016ae9f7981 */ /* 0x000164000c1e1500 */
[----:B------:R-:W-:Y:S01]  /*7270*/  IMAD.WIDE R160, R114, 0x2, R130 ;  /* 0x0000000272a07825 */ /* 0x000fe200078e0282 */
[----:B------:R-:W-:Y:S01]  /*7280*/  F2FP.BF16.F32.PACK_AB R11, R20, R15 ;  /* 0x0000000f140b723e */ /* 0x000fe200000010ff */
[----:B------:R-:W5:Y:S02]  /*7290*/  LDG.E.U16 R162, desc[UR22][R162.64] ;  /* 0x00000016a2a27981 */ /* 0x000f64000c1e1500 */
[----:B------:R-:W-:-:S02]  /*72a0*/  IMAD.WIDE R172, R114, 0x2, R142 ;  /* 0x0000000272ac7825 */ /* 0x000fc400078e028e */
[----:B------:R-:W5:Y:S02]  /*72b0*/  LDG.E.U16 R168, desc[UR22][R168.64] ;  /* 0x00000016a8a87981 */ /* 0x000f64000c1e1500 */
[C---:B------:R-:W-:Y:S02]  /*72c0*/  IMAD.WIDE R170, R114.reuse, 0x2, R126 ;  /* 0x0000000272aa7825 */ /* 0x040fe400078e027e */
[----:B------:R1:W5:Y:S02]  /*72d0*/  LDG.E.U16 R165, desc[UR22][R172.64] ;  /* 0x00000016aca57981 */ /* 0x000364000c1e1500 */
[C---:B------:R-:W-:Y:S02]  /*72e0*/  IMAD.WIDE R166, R114.reuse, 0x2, R144 ;  /* 0x0000000272a67825 */ /* 0x040fe400078e0290 */
[----:B------:R0:W5:Y:S02]  /*72f0*/  LDG.E.U16 R158, desc[UR22][R170.64] ;  /* 0x00000016aa9e7981 */ /* 0x000164000c1e1500 */
[----:B----4-:R-:W-:-:S02]  /*7300*/  IMAD.WIDE R12, R114, 0x2, R140 ;  /* 0x00000002720c7825 */ /* 0x010fc400078e028c */
[----:B------:R-:W4:Y:S02]  /*7310*/  LDG.E.U16 R160, desc[UR22][R160.64] ;  /* 0x00000016a0a07981 */ /* 0x000f24000c1e1500 */
[C---:B------:R-:W-:Y:S02]  /*7320*/  IMAD.WIDE R14, R114.reuse, 0x2, R124 ;  /* 0x00000002720e7825 */ /* 0x040fe400078e027c */
[----:B------:R-:W4:Y:S02]  /*7330*/  LDG.E.U16 R166, desc[UR22][R166.64] ;  /* 0x00000016a6a67981 */ /* 0x000f24000c1e1500 */
[C---:B------:R-:W-:Y:S02]  /*7340*/  IMAD.WIDE R16, R114.reuse, 0x2, R138 ;  /* 0x0000000272107825 */ /* 0x040fe400078e028a */
[----:B------:R1:W4:Y:S02]  /*7350*/  LDG.E.U16 R163, desc[UR22][R12.64] ;  /* 0x000000160ca37981 */ /* 0x000324000c1e1500 */
[----:B0-----:R-:W-:-:S02]  /*7360*/  IMAD.WIDE R174, R114, 0x2, R122 ;  /* 0x0000000272ae7825 */ /* 0x001fc400078e027a */
[----:B------:R0:W4:Y:S02]  /*7370*/  LDG.E.U16 R157, desc[UR22][R14.64] ;  /* 0x000000160e9d7981 */ /* 0x000124000c1e1500 */
[C---:B-1----:R-:W-:Y:S02]  /*7380*/  IMAD.WIDE R172, R114.reuse, 0x2, R136 ;  /* 0x0000000272ac7825 */ /* 0x042fe400078e0288 */
[----:B------:R1:W4:Y:S02]  /*7390*/  LDG.E.U16 R164, desc[UR22][R16.64] ;  /* 0x0000001610a47981 */ /* 0x000324000c1e1500 */
[----:B------:R-:W-:Y:S02]  /*73a0*/  IMAD.WIDE R170, R114, 0x2, R120 ;  /* 0x0000000272aa7825 */ /* 0x000fe400078e0278 */
[----:B------:R-:W4:Y:S04]  /*73b0*/  LDG.E.U16 R156, desc[UR22][R174.64] ;  /* 0x00000016ae9c7981 */ /* 0x000f28000c1e1500 */
[----:B------:R-:W4:Y:S04]  /*73c0*/  LDG.E.U16 R161, desc[UR22][R172.64] ;  /* 0x00000016aca17981 */ /* 0x000f28000c1e1500 */
[----:B------:R-:W4:Y:S01]  /*73d0*/  LDG.E.U16 R155, desc[UR22][R170.64] ;  /* 0x00000016aa9b7981 */ /* 0x000f22000c1e1500 */
[----:B------:R-:W-:-:S02]  /*73e0*/  F2FP.BF16.F32.PACK_AB R12, R21, R18 ;  /* 0x00000012150c723e */ /* 0x000fc400000010ff */
[----:B------:R-:W-:Y:S02]  /*73f0*/  F2FP.BF16.F32.PACK_AB R13, R24, R19 ;  /* 0x00000013180d723e */ /* 0x000fe400000010ff */
[----:B0-----:R-:W-:Y:S02]  /*7400*/  F2FP.BF16.F32.PACK_AB R14, R25, R22 ;  /* 0x00000016190e723e */ /* 0x001fe400000010ff */
[----:B------:R-:W-:Y:S02]  /*7410*/  F2FP.BF16.F32.PACK_AB R15, R28, R23 ;  /* 0x000000171c0f723e */ /* 0x000fe400000010ff */
[----:B-1----:R-:W-:Y:S02]  /*7420*/  F2FP.BF16.F32.PACK_AB R16, R29, R26 ;  /* 0x0000001a1d10723e */ /* 0x002fe400000010ff */
        /* <DEDUP_REMOVED lines=18> */
[----:B------:R-:W-:-:S04]  /*7550*/  F2FP.BF16.F32.PACK_AB R35, R63, R66 ;  /* 0x000000423f23723e */ /* 0x000fc800000010ff */
[----:B------:R-:W-:Y:S01]  /*7560*/  STTM.16dp32bit_t0_t15.x32 tmem[UR11+0x10], R4 ;  /* 0x00001004000079ed */ /* 0x000fe20008a8000b */
[----:B------:R0:W-:Y:S02]  /*7570*/  STTM.16dp32bit_t16_t31.x32 tmem[UR11+0x30], R4 ;  /* 0x00003004000079ed */ /* 0x0001e40008aa000b */
[----:B0-----:R-:W-:-:S04]  /*7580*/  FADD R12, -R36, R117 ;  /* 0x00000075240c7221 */ /* 0x001fc80000000100 */
[----:B------:R-:W-:-:S04]  /*7590*/  FMUL R12, R12, 1.4426950216293334961 ;  /* 0x3fb8aa3b0c0c7820 */ /* 0x000fc80000400000 */
[----:B------:R-:W0:Y:S01]  /*75a0*/  MUFU.EX2 R13, R12 ;  /* 0x0000000c000d7308 */ /* 0x000e220000000800 */
[----:B--2---:R1:W-:Y:S04]  /*75b0*/  STS.U16 [R72+UR10+0x2000], R67 ;  /* 0x0020004348007988 */ /* 0x0043e8000800040a */
[----:B---3--:R1:W-:Y:S04]  /*75c0*/  STS.U16 [R72+UR10+0x2400], R153 ;  /* 0x0024009948007988 */ /* 0x0083e8000800040a */
[----:B-----5:R1:W-:Y:S04]  /*75d0*/  STS.U16 [R71+UR10+0x2080], R150 ;  /* 0x0020809647007988 */ /* 0x0203e8000800040a */
[----:B------:R1:W-:Y:S04]  /*75e0*/  STS.U16 [R71+UR10+0x2480], R162 ;  /* 0x002480a247007988 */ /* 0x0003e8000800040a */
[----:B------:R1:W-:Y:S04]  /*75f0*/  STS.U16 [R73+UR10+0x2100], R168 ;  /* 0x002100a849007988 */ /* 0x0003e8000800040a */
        /* <DEDUP_REMOVED lines=13> */
[----:B------:R-:W-:Y:S01]  /*76d0*/  LDTM.16dp32bit_t0_t15.x8 R4, tmem[UR11] ;  /* 0x0000000b000479ee */ /* 0x000fe20008980000 */
[----:B------:R-:W0:Y:S01]  /*76e0*/  LDTM.16dp32bit_t16_t31.x8 R4, tmem[UR11+0x8] ;  /* 0x0000080b000479ee */ /* 0x000e2200089a0000 */
[----:B------:R-:W-:Y:S01]  /*76f0*/  NOP ;  /* 0x0000000000007918 */ /* 0x000fe20000000000 */
[C---:B0-----:R-:W-:Y:S01]  /*7700*/  FMUL R4, R13.reuse, R4 ;  /* 0x000000040d047220 */ /* 0x041fe20000400000 */
        /* <DEDUP_REMOVED lines=8> */
[----:B------:R1:W-:Y:S01]  /*7790*/  STTM.16dp32bit_t16_t31.x8 tmem[UR11+0x8], R4 ;  /* 0x00000804000079ed */ /* 0x0003e200089a000b */
[----:B------:R-:W0:Y:S02]  /*77a0*/  FENCE.VIEW.ASYNC.T ;  /* 0x00000000000073c6 */ /* 0x000e240000000200 */
[----:B0-----:R-:W-:Y:S06]  /*77b0*/  BAR.SYNC.DEFER_BLOCKING 0x0 ;  /* 0x0000000000007b1d */ /* 0x001fec0000010000 */
[----:B------:R0:W-:Y:S06]  /*77c0*/  MEMBAR.ALL.CTA ;  /* 0x0000000000007992 */ /* 0x0001ec0000008000 */
[----:B0-----:R-:W0:Y:S01]  /*77d0*/  FENCE.VIEW.ASYNC.S ;  /* 0x00000000000073c6 */ /* 0x001e220000000000 */
[----:B------:R-:W-:Y:S01]  /*77e0*/  ULEA UR12, UR24, UR10, 0x3 ;  /* 0x0000000a180c7291 */ /* 0x000fe2000f8e18ff */
[----:B------:R-:W-:Y:S01]  /*77f0*/  FADD R38, R39, R38 ;  /* 0x0000002627267221 */ /* 0x000fe20000000000 */
[----:B------:R-:W-:-:S02]  /*7800*/  UMOV UR6, UR4 ;  /* 0x0000000400067c82 */ /* 0x000fc40008000000 */
[----:B------:R-:W-:Y:S01]  /*7810*/  UIADD3 UR12, UPT, UPT, UR12, 0x3800, URZ ;  /* 0x000038000c0c7890 */ /* 0x000fe2000fffe0ff */
[----:B0-----:R-:W-:Y:S06]  /*7820*/  BAR.SYNC.DEFER_BLOCKING 0x0 ;  /* 0x0000000000007b1d */ /* 0x001fec0000010000 */
[----:B------:R-:W-:Y:S05]  /*7830*/  BRA.U UP1, `(.L_x_16) ;  /* 0x0000000101947547 */ /* 0x000fea000b800000 */
[----:B------:R-:W-:Y:S02]  /*7840*/  UIADD3 UR7, UPT, UPT, UR9, 0x18, URZ ;  /* 0x0000001809077890 */ /* 0x000fe4000fffe0ff */
[----:B------:R-:W-:Y:S02]  /*7850*/  UIADD3 UR21, UPT, UPT, UR9, 0x20, URZ ;  /* 0x0000002009157890 */ /* 0x000fe4000fffe0ff */
[----:B------:R-:W-:Y:S02]  /*7860*/  UIADD3 UR55, UPT, UPT, UR9, 0x28, URZ ;  /* 0x0000002809377890 */ /* 0x000fe4000fffe0ff */
[----:B------:R-:W-:Y:S02]  /*7870*/  UIADD3 UR56, UPT, UPT, UR9, 0x30, URZ ;  /* 0x0000003009387890 */ /* 0x000fe4000fffe0ff */
[----:B------:R-:W-:Y:S02]  /*7880*/  UIADD3 UR57, UPT, UPT, UR9, 0x38, URZ ;  /* 0x0000003809397890 */ /* 0x000fe4000fffe0ff */
[----:B------:R-:W-:Y:S01]  /*7890*/  UIADD3 UR58, UPT, UPT, UR9, 0x40, URZ ;  /* 0x00000040093a7890 */ /* 0x000fe2000fffe0ff */
[----:B------:R-:W-:Y:S01]  /*78a0*/  UMOV UR18, 0x0 ;  /* 0x0000000000127882 */ /* 0x000fe20000000000 */
[----:B------:R-:W-:Y:S01]  /*78b0*/  UMOV UR19, 0x4040490 ;  /* 0x0404049000137882 */ /* 0x000fe20000000000 */
[----:B------:R-:W-:Y:S01]  /*78c0*/  UMOV UR17, 0x40004040 ;  /* 0x4000404000117882 */ /* 0x000fe20000000000 */
[----:B------:R-:W-:-:S02]  /*78d0*/  UIADD3 UR59, UPT, UPT, UR9, 0x48, URZ ;  /* 0x00000048093b7890 */ /* 0x000fc4000fffe0ff */
[----:B------:R0:W-:Y:S01]  /*78e0*/  UTCHMMA tmem[UR13], gdesc[UR16], tmem[UR9], tmem[UR18], idesc[UR19], UPT ;  /* 0x00ff12100d0079ea */ /* 0x0001e2000b800009 */
[----:B------:R-:W-:Y:S01]  /*78f0*/  UMOV UR40, 0x0 ;  /* 0x0000000000287882 */ /* 0x000fe20000000000 */
        /* <DEDUP_REMOVED lines=14> */
[----:B------:R-:W-:Y:S01]  /*79e0*/  UMOV UR4, UR12 ;  /* 0x0000000c00047c82 */ /* 0x000fe20008000000 */
[----:B------:R-:W-:Y:S01]  /*79f0*/  UMOV UR5, URZ ;  /* 0x000000ff00057c82 */ /* 0x000fe20008000000 */
[----:B------:R0:W-:Y:S01]  /*7a00*/  UTCHMMA tmem[UR56], gdesc[UR32], tmem[UR9], tmem[UR46], idesc[UR47], UPT ;  /* 0x00ff2e20380079ea */ /* 0x0001e2000b800009 */
[----:B------:R-:W-:Y:S01]  /*7a10*/  UMOV UR52, 0x0 ;  /* 0x0000000000347882 */ /* 0x000fe20000000000 */
[----:B------:R-:W-:Y:S01]  /*7a20*/  UMOV UR53, 0x4040490 ;  /* 0x0404049000357882 */ /* 0x000fe20000000000 */
[----:B------:R0:W-:Y:S01]  /*7a30*/  UTCHMMA tmem[UR57], gdesc[UR34], tmem[UR9], tmem[UR48], idesc[UR49], UPT ;  /* 0x00ff3022390079ea */ /* 0x0001e2000b800009 */
[----:B------:R-:W-:Y:S01]  /*7a40*/  UMOV UR4, UR4 ;  /* 0x0000000400047c82 */ /* 0x000fe20008000000 */
[----:B------:R0:W-:Y:S01]  /*7a50*/  UTCHMMA tmem[UR58], gdesc[UR36], tmem[UR9], tmem[UR50], idesc[UR51], UPT ;  /* 0x00ff32243a0079ea */ /* 0x0001e2000b800009 */
[----:B------:R0:W-:Y:S01]  /*7a60*/  UTCHMMA tmem[UR59], gdesc[UR38], tmem[UR9], tmem[UR52], idesc[UR53], UPT ;  /* 0x00ff34263b0079ea */ /* 0x0001e2000b800009 */
[----:B------:R0:W-:Y:S01]  /*7a70*/  UTCBAR [UR4], URZ ;  /* 0x000000ff040073e9 */ /* 0x0001e200080000ff */
[----:B------:R-:W-:Y:S01]  /*7a80*/  NOP ;  /* 0x0000000000007918 */ /* 0x000fe20000000000 */
.L_x_16:
[----:B------:R-:W-:Y:S01]  /*7a90*/  UIADD3 UR24, UPT, UPT, UR24, 0x1, URZ ;  /* 0x0000000118187890 */ /* 0x000fe2000fffe0ff */
[----:B------:R-:W-:Y:S01]  /*7aa0*/  ISETP.GE.AND P2, PT, R116, R99, PT ;  /* 0x000000637400720c */ /* 0x000fe20003f46270 */
[----:B------:R-:W-:Y:S02]  /*7ab0*/  VIADD R114, R114, UR15 ;  /* 0x0000000f72727c36 */ /* 0x000fe40008000000 */
[----:B------:R-:W-:Y:S01]  /*7ac0*/  FFMA R100, R13, R100, R38 ;  /* 0x000000640d647223 */ /* 0x000fe20000000026 */
[----:B------:R-:W-:Y:S01]  /*7ad0*/  UISETP.GT.AND UP2, UPT, UR24, 0x1, UPT ;  /* 0x000000011800788c */ /* 0x000fe2000bf44270 */
[----:B-1----:R-:W-:Y:S02]  /*7ae0*/  IMAD.U32 R150, RZ, RZ, UR6 ;  /* 0x00000006ff967e24 */ /* 0x002fe4000f8e00ff */
[----:B------:R-:W-:Y:S01]  /*7af0*/  IMAD.IADD R115, R101, 0x1, R115 ;  /* 0x0000000165737824 */ /* 0x000fe200078e0273 */
[----:B0-----:R-:W-:Y:S01]  /*7b00*/  USEL UR4, URZ, 0x1, !UP2 ;  /* 0x00000001ff047887 */ /* 0x001fe2000d000000 */
[----:B------:R-:W-:Y:S01]  /*7b10*/  IMAD.MOV.U32 R22, RZ, RZ, R116 ;  /* 0x000000ffff167224 */ /* 0x000fe200078e0074 */
[----:B------:R-:W-:Y:S01]  /*7b20*/  USEL UR24, UR24, URZ, !UP2 ;  /* 0x000000ff18187287 */ /* 0x000fe2000d000000 */
[----:B------:R-:W-:Y:S01]  /*7b30*/  IMAD.MOV.U32 R117, RZ, RZ, R36 ;  /* 0x000000ffff757224 */ /* 0x000fe200078e0024 */
[----:B------:R-:W-:Y:S01]  /*7b40*/  ULOP3.LUT UR4, UR6, UR4, URZ, 0x3c, !UPT ;  /* 0x0000000406047292 */ /* 0x000fe2000f8e3cff */
[----:B------:R-:W-:Y:S11]  /*7b50*/  @!P2 BRA `(.L_x_17) ;  /* 0xffffffc800a4a947 */ /* 0x000ff6000383ffff */
.L_x_12:
[----:B------:R-:W-:Y:S01]  /*7b60*/  ISETP.GE.AND P3, PT, R3, 0x1, PT ;  /* 0x000000010300780c */ /* 0x000fe20003f66270 */
[C---:B------:R-:W-:Y:S01]  /*7b70*/  IMAD.SHL.U32 R13, R0.reuse, 0x10, RZ ;  /* 0x00000010000d7824 */ /* 0x040fe200078e00ff */
[C---:B------:R-:W-:Y:S01]  /*7b80*/  LOP3.LUT R3, R0.reuse, 0x70, RZ, 0xc0, !PT ;  /* 0x0000007000037812 */ /* 0x040fe200078ec0ff */
[----:B0-2---:R-:W-:Y:S02]  /*7b90*/  IMAD.SHL.U32 R5, R0, 0x20, RZ ;  /* 0x0000002000057824 */ /* 0x005fe400078e00ff */
[C---:B------:R-:W-:Y:S01]  /*7ba0*/  FMUL R4, R100.reuse, 8388608 ;  /* 0x4b00000064047820 */ /* 0x040fe20000400000 */
[----:B------:R-:W-:Y:S02]  /*7bb0*/  SHF.R.S32.HI R14, RZ, 0x2, R0 ;  /* 0x00000002ff0e7819 */ /* 0x000fe40000011400 */
[----:B------:R-:W-:Y:S02]  /*7bc0*/  LOP3.LUT R18, R13, 0x30, RZ, 0xc0, !PT ;  /* 0x000000300d127812 */ /* 0x000fe400078ec0ff */
[----:B------:R-:W-:-:S02]  /*7bd0*/  FSETP.GEU.AND P2, PT, R100, 1.175494350822287508e-38, PT ;  /* 0x008000006400780b */ /* 0x000fc40003f4e000 */
[----:B------:R-:W-:Y:S01]  /*7be0*/  LOP3.LUT R12, R5, 0x700, RZ, 0xc0, !PT ;  /* 0x00000700050c7812 */ /* 0x000fe200078ec0ff */
[----:B------:R-:W-:Y:S01]  /*7bf0*/  IMAD R17, R3, 0x4, R18 ;  /* 0x0000000403117824 */ /* 0x000fe200078e0212 */
[----:B------:R-:W-:Y:S02]  /*7c00*/  SGXT R14, R14, 0x1 ;  /* 0x000000010e0e781a */ /* 0x000fe40000000200 */
[----:B------:R-:W-:Y:S01]  /*7c10*/  FSEL R19, R4, R100, !P2 ;  /* 0x0000006404137208 */ /* 0x000fe20005000000 */
[----:B------:R-:W-:Y:S06]  /*7c20*/  @!P3 BRA `(.L_x_18) ;  /* 0x000000000010b947 */ /* 0x000fec0003800000 */
[----:B------:R-:W-:-:S06]  /*7c30*/  USHF.L.U32 UR6, UR6, 0x1f, URZ ;  /* 0x0000001f06067899 */ /* 0x000fcc00080006ff */
[----:B------:R-:W-:-:S04]  /*7c40*/  IMAD.U32 R3, RZ, RZ, UR6 ;  /* 0x00000006ff037e24 */ /* 0x000fc8000f8e00ff */
[----:B------:R-:W0:Y:S02]  /*7c50*/  SYNCS.PHASECHK.TRANS64.TRYWAIT P3, [UR12], R3 ;  /* 0x00000003ff0075a7 */ /* 0x000e24000806110c */
[----:B0-----:R-:W-:Y:S05]  /*7c60*/  @!P3 BRA `(.L_x_19) ;  /* 0x0000000c0034b947 */ /* 0x001fea0003800000 */
.L_x_18:
[----:B------:R-:W-:Y:S01]  /*7c70*/  BAR.SYNC.DEFER_BLOCKING 0x0 ;  /* 0x0000000000007b1d */ /* 0x000fe20000010000 */
[C---:B------:R-:W-:Y:S01]  /*7c80*/  FSETP.GT.AND P3, PT, |R100|.reuse, 8.50705917302346158658e+37, PT ;  /* 0x7e8000006400780b */ /* 0x040fe20003f64200 */
[----:B------:R-:W-:Y:S01]  /*7c90*/  VIADD R3, R19, 0xc0cafb0d ;  /* 0xc0cafb0d13037836 */ /* 0x000fe20000000000 */
[----:B------:R-:W-:Y:S01]  /*7ca0*/  FSETP.GEU.AND P4, PT, |R100|, 1.175494350822287508e-38, PT ;  /* 0x008000006400780b */ /* 0x000fe20003f8e200 */
[----:B------:R-:W-:Y:S01]  /*7cb0*/  IMAD.MOV.U32 R22, RZ, RZ, 0x3dc6b27f ;  /* 0x3dc6b27fff167424 */ /* 0x000fe200078e00ff */
[----:B------:R-:W-:Y:S01]  /*7cc0*/  LOP3.LUT R15, R12, 0x70, R13, 0xf8, !PT ;  /* 0x000000700c0f7812 */ /* 0x000fe200078ef80d */
[----:B------:R-:W0:Y:S01]  /*7cd0*/  LDCU.64 UR4, c[0x0][0x3e0] ;  /* 0x00007c00ff0477ac */ /* 0x000e220008000a00 */
[----:B------:R-:W-:Y:S01]  /*7ce0*/  LOP3.LUT R12, R3, 0xff800000, RZ, 0xc0, !PT ;  /* 0xff800000030c7812 */ /* 0x000fe200078ec0ff */
[C---:B------:R-:W-:Y:S01]  /*7cf0*/  IMAD.SHL.U32 R3, R0.reuse, 0x40, RZ ;  /* 0x0000004000037824 */ /* 0x040fe200078e00ff */
[----:B------:R-:W-:Y:S02]  /*7d00*/  LOP3.LUT R20, R17, 0x440, R14, 0x78, !PT ;  /* 0x0000044011147812 */ /* 0x000fe400078e780e */
[----:B------:R-:W-:Y:S01]  /*7d10*/  LOP3.LUT R14, R0, 0x60, RZ, 0xc0, !PT ;  /* 0x00000060000e7812 */ /* 0x000fe200078ec0ff */
[----:B------:R-:W-:Y:S01]  /*7d20*/  IMAD.IADD R13, R19, 0x1, -R12 ;  /* 0x00000001130d7824 */ /* 0x000fe200078e0a0c */
[----:B------:R-:W-:Y:S01]  /*7d30*/  LOP3.LUT R17, R3, 0x200, RZ, 0xc0, !PT ;  /* 0x0000020003117812 */ /* 0x000fe200078ec0ff */
[----:B------:R-:W-:Y:S01]  /*7d40*/  @P3 FMUL R100, R100, 0.25 ;  /* 0x3e80000064643820 */ /* 0x000fe20000400000 */
[----:B------:R-:W-:Y:S01]  /*7d50*/  FSEL R3, RZ, -23, P2 ;  /* 0xc1b80000ff037808 */ /* 0x000fe20001000000 */
[----:B------:R-:W-:Y:S01]  /*7d60*/  IMAD.SHL.U32 R14, R14, 0x2, RZ ;  /* 0x000000020e0e7824 */ /* 0x000fe200078e00ff */
[----:B------:R-:W-:Y:S01]  /*7d70*/  I2FP.F32.S32 R12, R12 ;  /* 0x0000000c000c7245 */ /* 0x000fe20000201400 */
[----:B------:R-:W-:Y:S01]  /*7d80*/  @!P4 FMUL R100, R100, 16777216 ;  /* 0x4b8000006464c820 */ /* 0x000fe20000400000 */
[----:B------:R-:W-:Y:S01]  /*7d90*/  FADD R13, R13, -1 ;  /* 0xbf8000000d0d7421 */ /* 0x000fe20000000000 */
[----:B------:R-:W-:-:S02]  /*7da0*/  IADD3 R17, PT, PT, R20, UR10, R17 ;  /* 0x0000000a14117c10 */ /* 0x000fc4000fffe011 */
[----:B------:R-:W-:Y:S01]  /*7db0*/  FFMA.FTZ R3, R12, 1.1920928955078125e-07, R3 ;  /* 0x340000000c037823 */ /* 0x000fe20000010003 */
[----:B------:R-:W-:Y:S01]  /*7dc0*/  LOP3.LUT R16, R15, R14, RZ, 0x3c, !PT ;  /* 0x0000000e0f107212 */ /* 0x000fe200078e3cff */
[----:B------:R-:W1:Y:S02]  /*7dd0*/  @!P1 SYNCS.CCTL.IV [UR10+0x3800] ;  /* 0x00380000ff0099b1 */ /* 0x000e64000800000a */
[----:B-1----:R-:W-:Y:S01]  /*7de0*/  BAR.SYNC.DEFER_BLOCKING 0x0 ;  /* 0x0000000000007b1d */ /* 0x002fe20000010000 */
[----:B------:R-:W-:Y:S01]  /*7df0*/  FFMA.FTZ R14, R13, R22, -0.16845393180847167969 ;  /* 0xbe2c7f300d0e7423 */ /* 0x000fe20000010016 */
[----:B------:R-:W-:Y:S01]  /*7e00*/  ISETP.GE.U32.AND P2, PT, R19, 0x7f800000, PT ;  /* 0x7f8000001300780c */ /* 0x000fe20003f46070 */
[----:B------:R-:W-:Y:S01]  /*7e10*/  VIADD R16, R16, UR10 ;  /* 0x0000000a10107c36 */ /* 0x000fe20008000000 */
[----:B0-----:R-:W-:Y:S01]  /*7e20*/  UIMAD UR4, UR8, UR4, URZ ;  /* 0x00000004080472a4 */ /* 0x001fe2000f8e02ff */
[C---:B------:R-:W-:Y:S01]  /*7e30*/  FFMA.FTZ R14, R13.reuse, R14, 0.1716887056827545166 ;  /* 0x3e2fcf2a0d0e7423 */ /* 0x040fe2000001000e */
[----:B------:R-:W0:Y:S02]  /*7e40*/  MUFU.RCP R12, R100 ;  /* 0x00000064000c7308 */ /* 0x000e240000001000 */
[----:B------:R-:W1:Y:S01]  /*7e50*/  LDC R20, c[0x0][0x3e8] ;  /* 0x0000fa00ff147b82 */ /* 0x000e620000000800 */
[----:B------:R-:W-:Y:S01]  /*7e60*/  LDTM.16dp32bit_t0_t15.x8 R4, tmem[UR11] ;  /* 0x0000000b000479ee */ /* 0x000fe20008980000 */
[----:B------:R-:W2:Y:S01]  /*7e70*/  LDTM.16dp32bit_t16_t31.x8 R4, tmem[UR11+0x8] ;  /* 0x0000080b000479ee */ /* 0x000ea200089a0000 */
[----:B------:R-:W-:Y:S01]  /*7e80*/  FFMA.FTZ R14, R13, R14, -0.17900948226451873779 ;  /* 0xbe374e430d0e7423 */ /* 0x000fe2000001000e */
[----:B------:R-:W-:-:S03]  /*7e90*/  USHF.L.U32 UR6, UR4, 0x1, URZ ;  /* 0x0000000104067899 */ /* 0x000fc600080006ff */
[C---:B------:R-:W-:Y:S01]  /*7ea0*/  FFMA.FTZ R14, R13.reuse, R14, 0.20512372255325317383 ;  /* 0x3e520bf40d0e7423 */ /* 0x040fe2000001000e */
[----:B------:R-:W3:Y:S03]  /*7eb0*/  LDC.64 R22, c[0x0][0x398] ;  /* 0x0000e600ff167b82 */ /* 0x000ee60000000a00 */
[----:B------:R-:W-:-:S04]  /*7ec0*/  FFMA.FTZ R14, R13, R14, -0.24046532809734344482 ;  /* 0xbe763c8b0d0e7423 */ /* 0x000fc8000001000e */
[C---:B------:R-:W-:Y:S01]  /*7ed0*/  FFMA.FTZ R14, R13.reuse, R14, 0.28857114911079406738 ;  /* 0x3e93bf990d0e7423 */ /* 0x040fe2000001000e */
[----:B------:R-:W4:Y:S01]  /*7ee0*/  @!P1 SYNCS.CCTL.IV [UR10+0x3808] ;  /* 0x00380800ff0099b1 */ /* 0x000f22000800000a */
[----:B------:R-:W-:Y:S02]  /*7ef0*/  NOP ;  /* 0x0000000000007918 */ /* 0x000fe40000000000 */
[----:B------:R-:W-:Y:S01]  /*7f00*/  FFMA.FTZ R14, R13, R14, -0.36067417263984680176 ;  /* 0xbeb8aa490d0e7423 */ /* 0x000fe2000001000e */
[----:B------:R-:W-:-:S03]  /*7f10*/  FSETP.NEU.AND P1, PT, R19, RZ, PT ;  /* 0x000000ff1300720b */ /* 0x000fc60003f2d000 */
[----:B------:R-:W-:Y:S01]  /*7f20*/  FFMA.FTZ R14, R13, R14, 0.48089820146560668945 ;  /* 0x3ef6384a0d0e7423 */ /* 0x000fe2000001000e */
[----:B--2---:R-:W-:Y:S01]  /*7f30*/  @P3 FMUL R6, R6, 0.25 ;  /* 0x3e80000006063820 */ /* 0x004fe20000400000 */
[----:B------:R-:W-:Y:S01]  /*7f40*/  @P3 FMUL R5, R5, 0.25 ;  /* 0x3e80000005053820 */ /* 0x000fe20000400000 */
[----:B------:R-:W-:Y:S01]  /*7f50*/  @P3 FMUL R7, R7, 0.25 ;  /* 0x3e80000007073820 */ /* 0x000fe20000400000 */
[----:B------:R-:W-:Y:S01]  /*7f60*/  @P3 FMUL R4, R4, 0.25 ;  /* 0x3e80000004043820 */ /* 0x000fe20000400000 */
[----:B------:R-:W-:Y:S01]  /*7f70*/  @P3 FMUL R8, R8, 0.25 ;  /* 0x3e80000008083820 */ /* 0x000fe20000400000 */
[----:B------:R-:W-:Y:S01]  /*7f80*/  @P3 FMUL R9, R9, 0.25 ;  /* 0x3e80000009093820 */ /* 0x000fe20000400000 */
[----:B------:R-:W-:Y:S01]  /*7f90*/  @P3 FMUL R10, R10, 0.25 ;  /* 0x3e8000000a0a3820 */ /* 0x000fe20000400000 */
[----:B------:R-:W-:Y:S01]  /*7fa0*/  @P3 FMUL R11, R11, 0.25 ;  /* 0x3e8000000b0b3820 */ /* 0x000fe20000400000 */
[----:B------:R-:W-:Y:S01]  /*7fb0*/  @!P4 FMUL R6, R6, 16777216 ;  /* 0x4b8000000606c820 */ /* 0x000fe20000400000 */
[----:B------:R-:W-:Y:S01]  /*7fc0*/  @!P4 FMUL R5, R5, 16777216 ;  /* 0x4b8000000505c820 */ /* 0x000fe20000400000 */
[----:B------:R-:W-:Y:S01]  /*7fd0*/  @!P4 FMUL R7, R7, 16777216 ;  /* 0x4b8000000707c820 */ /* 0x000fe20000400000 */
[----:B------:R-:W-:Y:S01]  /*7fe0*/  @!P4 FMUL R4, R4, 16777216 ;  /* 0x4b8000000404c820 */ /* 0x000fe20000400000 */
[----:B------:R-:W-:Y:S01]  /*7ff0*/  @!P4 FMUL R8, R8, 16777216 ;  /* 0x4b8000000808c820 */ /* 0x000fe20000400000 */
[----:B------:R-:W-:Y:S01]  /*8000*/  @!P4 FMUL R9, R9, 16777216 ;  /* 0x4b8000000909c820 */ /* 0x000fe20000400000 */
[----:B------:R-:W-:Y:S01]  /*8010*/  @!P4 FMUL R10, R10, 16777216 ;  /* 0x4b8000000a0ac820 */ /* 0x000fe20000400000 */
[----:B------:R-:W-:Y:S01]  /*8020*/  @!P4 FMUL R11, R11, 16777216 ;  /* 0x4b8000000b0bc820 */ /* 0x000fe20000400000 */
[C---:B0-----:R-:W-:Y:S01]  /*8030*/  FMUL R15, R12.reuse, R6 ;  /* 0x000000060c0f7220 */ /* 0x041fe20000400000 */
[C---:B------:R-:W-:Y:S01]  /*8040*/  FMUL R5, R12.reuse, R5 ;  /* 0x000000050c057220 */ /* 0x040fe20000400000 */
[C---:B------:R-:W-:Y:S01]  /*8050*/  FMUL R6, R12.reuse, R7 ;  /* 0x000000070c067220 */ /* 0x040fe20000400000 */
[C---:B------:R-:W-:Y:S01]  /*8060*/  FMUL R4, R12.reuse, R4 ;  /* 0x000000040c047220 */ /* 0x040fe20000400000 */
[C---:B------:R-:W-:Y:S01]  /*8070*/  FMUL R8, R12.reuse, R8 ;  /* 0x000000080c087220 */ /* 0x040fe20000400000 */
[C---:B------:R-:W-:Y:S01]  /*8080*/  FMUL R9, R12.reuse, R9 ;  /* 0x000000090c097220 */ /* 0x040fe20000400000 */
[C---:B------:R-:W-:Y:S01]  /*8090*/  FMUL R7, R12.reuse, R10 ;  /* 0x0000000a0c077220 */ /* 0x040fe20000400000 */
[----:B------:R-:W-:Y:S01]  /*80a0*/  FMUL R12, R12, R11 ;  /* 0x0000000b0c0c7220 */ /* 0x000fe20000400000 */
[----:B------:R-:W-:Y:S01]  /*80b0*/  F2FP.BF16.F32.PACK_AB R5, R6, R5 ;  /* 0x000000050605723e */ /* 0x000fe200000010ff */
[----:B------:R-:W-:Y:S01]  /*80c0*/  FFMA.FTZ R14, R13, R14, -0.72134751081466674805 ;  /* 0xbf38aa3b0d0e7423 */ /* 0x000fe2000001000e */
[----:B------:R-:W-:-:S02]  /*80d0*/  F2FP.BF16.F32.PACK_AB R4, R15, R4 ;  /* 0x000000040f04723e */ /* 0x000fc400000010ff */
[----:B------:R-:W-:Y:S01]  /*80e0*/  F2FP.BF16.F32.PACK_AB R6, R7, R8 ;  /* 0x000000080706723e */ /* 0x000fe200000010ff */
[C---:B------:R-:W-:Y:S01]  /*80f0*/  FMUL R14, R13.reuse, R14 ;  /* 0x0000000e0d0e7220 */ /* 0x040fe20000400000 */
[----:B------:R-:W-:Y:S02]  /*8100*/  F2FP.BF16.F32.PACK_AB R7, R12, R9 ;  /* 0x000000090c07723e */ /* 0x000fe400000010ff */
[--C-:B------:R-:W-:Y:S01]  /*8110*/  SHF.R.U32.HI R8, RZ, 0x2, R0.reuse ;  /* 0x00000002ff087819 */ /* 0x100fe20000011600 */
[C---:B------:R-:W-:Y:S01]  /*8120*/  FMUL R14, R13.reuse, R14 ;  /* 0x0000000e0d0e7220 */ /* 0x040fe20000400000 */
[----:B------:R-:W-:Y:S01]  /*8130*/  SHF.R.U32.HI R11, RZ, 0x6, R0 ;  /* 0x00000006ff0b7819 */ /* 0x000fe20000011600 */
[----:B----4-:R0:W-:Y:S01]  /*8140*/  STSM.16.M88.4 [R16], R4 ;  /* 0x0000000410007844 */ /* 0x0101e20000000200 */
[----:B------:R-:W-:Y:S01]  /*8150*/  LOP3.LUT R9, R8, 0x18, RZ, 0xc0, !PT ;  /* 0x0000001808097812 */ /* 0x000fe200078ec0ff */
[----:B------:R-:W-:Y:S01]  /*8160*/  FFMA.FTZ R14, R13, 1.4426950216293334961, R14 ;  /* 0x3fb8aa3b0d0e7823 */ /* 0x000fe2000001000e */
[----:B------:R-:W-:Y:S01]  /*8170*/  SGXT.U32 R11, R11, 0x1 ;  /* 0x000000010b0b781a */ /* 0x000fe20000000000 */
[----:B------:R-:W-:Y:S01]  /*8180*/  BAR.SYNC.DEFER_BLOCKING 0x0 ;  /* 0x0000000000007b1d */ /* 0x000fe20000010000 */
[----:B------:R-:W-:Y:S01]  /*8190*/  LOP3.LUT R24, R9, 0x1f, R0, 0xf8, !PT ;  /* 0x0000001f09187812 */ /* 0x000fe200078ef800 */
[----:B------:R-:W-:-:S02]  /*81a0*/  @P2 IMAD.MOV.U32 R8, RZ, RZ, 0x7f800000 ;  /* 0x7f800000ff082424 */ /* 0x000fc400078e00ff */
[----:B------:R-:W-:Y:S01]  /*81b0*/  FADD R3, R3, R14 ;  /* 0x0000000e03037221 */ /* 0x000fe20000000000 */
[----:B-1----:R-:W-:Y:S01]  /*81c0*/  IMAD R11, R11, R20, RZ ;  /* 0x000000140b0b7224 */ /* 0x002fe200078e02ff */
[----:B------:R-:W-:Y:S01]  /*81d0*/  LOP3.LUT R0, R0, 0x7f, RZ, 0xc0, !PT ;  /* 0x0000007f00007812 */ /* 0x000fe200078ec0ff */
[----:B------:R-:W-:Y:S02]  /*81e0*/  IMAD.SHL.U32 R9, R24, 0x8, RZ ;  /* 0x0000000818097824 */ /* 0x000fe400078e00ff */
[----:B------:R-:W-:Y:S01]  /*81f0*/  @P2 FFMA.FTZ R3, R19, R8, +INF ;  /* 0x7f80000013032423 */ /* 0x000fe20000010008 */
[----:B------:R-:W-:Y:S01]  /*8200*/  IMAD R8, R2, UR5, RZ ;  /* 0x0000000502087c24 */ /* 0x000fe2000f8e02ff */
[----:B------:R-:W-:Y:S01]  /*8210*/  UIMAD.WIDE UR4, UR4, 0x2, URZ ;  /* 0x00000002040478a5 */ /* 0x000fe2000f8e02ff */
[----:B------:R-:W-:Y:S01]  /*8220*/  IMAD R13, R20, 0x2, R11 ;  /* 0x00000002140d7824 */ /* 0x000fe200078e020b */
[----:B------:R-:W-:Y:S01]  /*8230*/  LOP3.LUT R19, R9, 0xc0, RZ, 0xc0, !PT ;  /* 0x000000c009137812 */ /* 0x000fe200078ec0ff */
[----:B------:R-:W-:Y:S01]  /*8240*/  IMAD.SHL.U32 R9, R8, 0x2, RZ ;  /* 0x0000000208097824 */ /* 0x000fe200078e00ff */
[----:B------:R-:W-:Y:S01]  /*8250*/  FSEL R3, R3, -INF , P1 ;  /* 0xff80000003037808 */ /* 0x000fe20000800000 */
[----:B------:R-:W-:Y:S01]  /*8260*/  IMAD R15, R20, 0x2, R13 ;  /* 0x00000002140f7824 */ /* 0x000fe200078e020d */
[----:B------:R-:W-:Y:S01]  /*8270*/  IADD3 R26, PT, PT, R19, UR10, R18 ;  /* 0x0000000a131a7c10 */ /* 0x000fe2000fffe012 */
[----:B------:R-:W-:Y:S01]  /*8280*/  IMAD.HI R8, R8, 0x2, RZ ;  /* 0x0000000208087827 */ /* 0x000fe200078e02ff */
[----:B---3--:R-:W-:-:S03]  /*8290*/  IADD3 R22, P2, P3, R9, UR6, R22 ;  /* 0x0000000609167c10 */ /* 0x008fc6000fb5e016 */
[----:B------:R-:W-:Y:S01]  /*82a0*/  FFMA R3, R3, 0.69314718246459960938, R36 ;  /* 0x3f31721803037823 */ /* 0x000fe20000000024 */
[----:B0-----:R-:W-:Y:S01]  /*82b0*/  IMAD R16, R20, 0x2, R15 ;  /* 0x0000000214107824 */ /* 0x001fe200078e020f */
[----:B------:R-:W-:Y:S01]  /*82c0*/  IADD3.X R28, PT, PT, R8, UR5, R23, P2, P3 ;  /* 0x00000005081c7c10 */ /* 0x000fe200097e6417 */
[----:B------:R-:W-:Y:S01]  /*82d0*/  IMAD.SHL.U32 R24, R24, 0x10, RZ ;  /* 0x0000001018187824 */ /* 0x000fe200078e00ff */
[-C--:B------:R-:W-:Y:S01]  /*82e0*/  LEA R8, P1, R11, R22.reuse, 0x1 ;  /* 0x000000160b087211 */ /* 0x080fe200078208ff */
[----:B------:R0:W1:Y:S01]  /*82f0*/  LDSM.16.M88.4 R4, [R17] ;  /* 0x000000001104783b */ /* 0x0000620000000200 */
[----:B------:R-:W-:Y:S01]  /*8300*/  LEA R10, P2, R13, R22, 0x1 ;  /* 0x000000160d0a7211 */ /* 0x000fe200078408ff */
[----:B------:R-:W2:Y:S01]  /*8310*/  LDCU UR4, c[0x0][0x3ec] ;  /* 0x00007d80ff0477ac */ /* 0x000ea20008000800 */
[----:B------:R-:W-:Y:S02]  /*8320*/  LEA.HI.X.SX32 R9, R11, R28, 0x1, P1 ;  /* 0x0000001c0b097211 */ /* 0x000fe400008f0eff */
[----:B------:R-:W-:-:S02]  /*8330*/  LEA R12, P1, R15, R22, 0x1 ;  /* 0x000000160f0c7211 */ /* 0x000fc400078208ff */
[----:B------:R-:W-:Y:S01]  /*8340*/  LEA R14, P3, R16, R22, 0x1 ;  /* 0x00000016100e7211 */ /* 0x000fe200078608ff */
[C---:B0-----:R-:W-:Y:S01]  /*8350*/  IMAD R17, R20.reuse, 0x2, R16 ;  /* 0x0000000214117824 */ /* 0x041fe200078e0210 */
[-C--:B------:R-:W-:Y:S02]  /*8360*/  LEA.HI.X.SX32 R11, R13, R28.reuse, 0x1, P2 ;  /* 0x0000001c0d0b7211 */ /* 0x080fe400010f0eff */
[-C--:B------:R-:W-:Y:S01]  /*8370*/  LEA.HI.X.SX32 R13, R15, R28.reuse, 0x1, P1 ;  /* 0x0000001c0f0d7211 */ /* 0x080fe200008f0eff */
[----:B------:R-:W-:Y:S01]  /*8380*/  IMAD R19, R20, 0x2, R17 ;  /* 0x0000000214137824 */ /* 0x000fe200078e0211 */
[----:B------:R-:W-:Y:S02]  /*8390*/  LEA.HI.X.SX32 R15, R16, R28, 0x1, P3 ;  /* 0x0000001c100f7211 */ /* 0x000fe400018f0eff */
[-C--:B------:R-:W-:Y:S01]  /*83a0*/  LEA R16, P1, R17, R22.reuse, 0x1 ;  /* 0x0000001611107211 */ /* 0x080fe200078208ff */
[----:B------:R-:W-:Y:S01]  /*83b0*/  IMAD R21, R20, 0x2, R19 ;  /* 0x0000000214157824 */ /* 0x000fe200078e0213 */
[----:B------:R-:W-:-:S02]  /*83c0*/  LEA R18, P2, R19, R22, 0x1 ;  /* 0x0000001613127211 */ /* 0x000fc400078408ff */
[----:B------:R-:W-:Y:S01]  /*83d0*/  LEA.HI.X.SX32 R17, R17, R28, 0x1, P1 ;  /* 0x0000001c11117211 */ /* 0x000fe200008f0eff */
[----:B------:R-:W-:Y:S01]  /*83e0*/  IMAD R23, R20, 0x2, R21 ;  /* 0x0000000214177824 */ /* 0x000fe200078e0215 */
[----:B------:R-:W-:Y:S01]  /*83f0*/  LEA R20, P3, R21, R22, 0x1 ;  /* 0x0000001615147211 */ /* 0x000fe200078608ff */
[----:B--2---:R-:W-:Y:S01]  /*8400*/  UIMAD UR4, UR8, UR4, URZ ;  /* 0x00000004080472a4 */ /* 0x004fe2000f8e02ff */
[----:B------:R-:W-:Y:S02]  /*8410*/  LEA.HI.X.SX32 R19, R19, R28, 0x1, P2 ;  /* 0x0000001c13137211 */ /* 0x000fe400010f0eff */
[----:B------:R-:W-:Y:S01]  /*8420*/  LEA R22, P1, R23, R22, 0x1 ;  /* 0x0000001617167211 */ /* 0x000fe200078208ff */
[----:B------:R-:W-:Y:S01]  /*8430*/  USHF.L.U32 UR6, UR4, 0x2, URZ ;  /* 0x0000000204067899 */ /* 0x000fe200080006ff */
[-C--:B------:R-:W-:Y:S01]  /*8440*/  LEA.HI.X.SX32 R21, R21, R28.reuse, 0x1, P3 ;  /* 0x0000001c15157211 */ /* 0x080fe200018f0eff */
[----:B------:R-:W-:Y:S01]  /*8450*/  UIMAD.WIDE UR4, UR4, 0x4, URZ ;  /* 0x00000004040478a5 */ /* 0x000fe2000f8e02ff */
[----:B------:R-:W-:-:S02]  /*8460*/  LEA.HI.X.SX32 R23, R23, R28, 0x1, P1 ;  /* 0x0000001c17177211 */ /* 0x000fc400008f0eff */
[----:B------:R-:W-:Y:S02]  /*8470*/  LOP3.LUT R24, R24, 0xf0, RZ, 0xc0, !PT ;  /* 0x000000f018187812 */ /* 0x000fe400078ec0ff */
[----:B------:R-:W-:Y:S01]  /*8480*/  ISETP.GE.U32.AND P1, PT, R0, 0x40, PT ;  /* 0x000000400000780c */ /* 0x000fe20003f26070 */
[----:B------:R-:W-:Y:S01]  /*8490*/  IMAD.HI R0, R2, 0x4, RZ ;  /* 0x0000000402007827 */ /* 0x000fe200078e02ff */
[----:B-1----:R-:W-:Y:S01]  /*84a0*/  PRMT R25, R4, 0x7632, R25 ;  /* 0x0000763204197816 */ /* 0x002fe20000000019 */
[----:B------:R0:W-:Y:S04]  /*84b0*/  STG.E.U16 desc[UR22][R8.64], R4 ;  /* 0x0000000408007986 */ /* 0x0001e8000c101516 */
[----:B------:R1:W-:Y:S04]  /*84c0*/  STG.E.U16 desc[UR22][R10.64], R25 ;  /* 0x000000190a007986 */ /* 0x0003e8000c101516 */
[----:B------:R2:W-:Y:S01]  /*84d0*/  STG.E.U16 desc[UR22][R12.64], R5 ;  /* 0x000000050c007986 */ /* 0x0005e2000c101516 */
[----:B0-----:R-:W-:-:S02]  /*84e0*/  PRMT R9, R5, 0x7632, R9 ;  /* 0x0000763205097816 */ /* 0x001fc40000000009 */
[----:B-1----:R-:W-:-:S03]  /*84f0*/  PRMT R11, R6, 0x7632, R11 ;  /* 0x00007632060b7816 */ /* 0x002fc6000000000b */
[----:B------:R-:W-:Y:S01]  /*8500*/  STG.E.U16 desc[UR22][R14.64], R9 ;  /* 0x000000090e007986 */ /* 0x000fe2000c101516 */
[----:B--2---:R-:W-:-:S03]  /*8510*/  PRMT R13, R7, 0x7632, R13 ;  /* 0x00007632070d7816 */ /* 0x004fc6000000000d */
[----:B------:R-:W-:Y:S01]  /*8520*/  STG.E.U16 desc[UR22][R16.64], R6 ;  /* 0x0000000610007986 */ /* 0x000fe2000c101516 */
[----:B------:R-:W-:-:S03]  /*8530*/  IMAD.SHL.U32 R5, R2, 0x4, RZ ;  /* 0x0000000402057824 */ /* 0x000fc600078e00ff */
[----:B------:R0:W-:Y:S04]  /*8540*/  STG.E.U16 desc[UR22][R18.64], R11 ;  /* 0x0000000b12007986 */ /* 0x0001e8000c101516 */
[----:B------:R-:W-:Y:S04]  /*8550*/  STG.E.U16 desc[UR22][R20.64], R7 ;  /* 0x0000000714007986 */ /* 0x000fe8000c101516 */
[----:B------:R-:W-:Y:S01]  /*8560*/  STG.E.U16 desc[UR22][R22.64], R13 ;  /* 0x0000000d16007986 */ /* 0x000fe2000c101516 */
[----:B------:R-:W-:Y:S08]  /*8570*/  BAR.SYNC.DEFER_BLOCKING 0x0 ;  /* 0x0000000000007b1d */ /* 0x000ff00000010000 */
[----:B0-----:R-:W0:Y:S01]  /*8580*/  LDC.64 R10, c[0x0][0x3a0] ;  /* 0x0000e800ff0a7b82 */ /* 0x001e220000000a00 */
[----:B------:R1:W-:Y:S07]  /*8590*/  STSM.16.M88 [R26], R3 ;  /* 0x000000031a007844 */ /* 0x0003ee0000000000 */
[----:B------:R-:W-:Y:S01]  /*85a0*/  BAR.SYNC.DEFER_BLOCKING 0x0 ;  /* 0x0000000000007b1d */ /* 0x000fe20000010000 */
[----:B0-----:R-:W-:-:S04]  /*85b0*/  IADD3 R2, P2, P3, R5, UR6, R10 ;  /* 0x0000000605027c10 */ /* 0x001fc8000fb5e00a */
[----:B-1----:R-:W-:Y:S01]  /*85c0*/  IADD3.X R3, PT, PT, R0, UR5, R11, P2, P3 ;  /* 0x0000000500037c10 */ /* 0x002fe200097e640b */
[----:B------:R-:W0:Y:S04]  /*85d0*/  LDSM.16.M88 R9, [R24+UR10] ;  /* 0x0000000a1809783b */ /* 0x000e280008000000 */
[----:B0-----:R0:W-:Y:S01]  /*85e0*/  @!P1 STG.E desc[UR22][R2.64], R9 ;  /* 0x0000000902009986 */ /* 0x0011e2000c101916 */
[----:B------:R-:W-:Y:S06]  /*85f0*/  BAR.SYNC.DEFER_BLOCKING 0x0 ;  /* 0x0000000000007b1d */ /* 0x000fec0000010000 */
[----:B------:R-:W-:Y:S05]  /*8600*/  @P0 BRA `(.L_x_20) ;  /* 0x0000000000a00947 */ /* 0x000fea0003800000 */
[----:B------:R-:W1:Y:S01]  /*8610*/  S2UR UR5, SR_CgaCtaId ;  /* 0x00000000000579c3 */ /* 0x000e620000008800 */
[----:B------:R-:W-:Y:S01]  /*8620*/  NOP ;  /* 0x0000000000007918 */ /* 0x000fe20000000000 */
[----:B------:R-:W-:Y:S01]  /*8630*/  UMOV UR4, 0x50 ;  /* 0x0000005000047882 */ /* 0x000fe20000000000 */
[----:B------:R-:W-:Y:S02]  /*8640*/  IMAD.U32 R0, RZ, RZ, UR9 ;  /* 0x00000009ff007e24 */ /* 0x000fe4000f8e00ff */
[----:B0-----:R-:W-:Y:S02]  /*8650*/  IMAD.MOV.U32 R3, RZ, RZ, 0xf ;  /* 0x0000000fff037424 */ /* 0x001fe400078e00ff */
[----:B------:R-:W-:Y:S01]  /*8660*/  IMAD.MOV.U32 R7, RZ, RZ, 0x1 ;  /* 0x00000001ff077424 */ /* 0x000fe200078e00ff */
[----:B------:R-:W-:-:S04]  /*8670*/  LOP3.LUT R0, R0, 0xffff, RZ, 0xc0, !PT ;  /* 0x0000ffff00007812 */ /* 0x000fc800078ec0ff */
[----:B------:R-:W-:-:S05]  /*8680*/  SHF.R.U32.HI R0, RZ, 0x5, R0 ;  /* 0x00000005ff007819 */ /* 0x000fca0000011600 */
[----:B------:R-:W-:Y:S01]  /*8690*/  VIADD R2, R0, 0x10 ;  /* 0x0000001000027836 */ /* 0x000fe20000000000 */
[----:B------:R-:W-:Y:S01]  /*86a0*/  SHF.L.U32 R0, R3, R0, RZ ;  /* 0x0000000003007219 */ /* 0x000fe200000006ff */
[----:B-1----:R-:W-:-:S03]  /*86b0*/  ULEA UR6, UR5, UR4, 0x18 ;  /* 0x0000000405067291 */ /* 0x002fc6000f8ec0ff */
[----:B------:R-:W-:-:S04]  /*86c0*/  SHF.L.U32 R3, R7, R2, RZ ;  /* 0x0000000207037219 */ /* 0x000fc800000006ff */
[----:B------:R-:W-:Y:S02]  /*86d0*/  LOP3.LUT R0, R3, R0, RZ, 0xfc, !PT ;  /* 0x0000000003007212 */ /* 0x000fe400078efcff */
[----:B------:R-:W0:Y:S02]  /*86e0*/  LDS R5, [UR6] ;  /* 0x00000006ff057984 */ /* 0x000e240008000800 */
[C---:B------:R-:W-:Y:S02]  /*86f0*/  LOP3.LUT R2, R0.reuse, 0xffff, RZ, 0xc0, !PT ;  /* 0x0000ffff00027812 */ /* 0x040fe400078ec0ff */
[----:B0-----:R-:W-:-:S04]  /*8700*/  LOP3.LUT R3, R0, 0xffff, R5, 0x80, !PT ;  /* 0x0000ffff00037812 */ /* 0x001fc800078e8005 */
[----:B------:R-:W-:-:S13]  /*8710*/  ISETP.NE.AND P0, PT, R3, R2, PT ;  /* 0x000000020300720c */ /* 0x000fda0003f05270 */
[----:B------:R-:W-:Y:S05]  /*8720*/  @P0 BRA `(.L_x_21) ;  /* 0x0000000000500947 */ /* 0x000fea0003800000 */
[----:B------:R-:W-:Y:S02]  /*8730*/  SHF.R.U32.HI R5, RZ, 0x10, R5 ;  /* 0x00000010ff057819 */ /* 0x000fe40000011605 */
[----:B------:R-:W-:-:S04]  /*8740*/  SHF.R.U32.HI R2, RZ, 0x10, R0 ;  /* 0x00000010ff027819 */ /* 0x000fc80000011600 */
[----:B------:R-:W-:-:S04]  /*8750*/  LOP3.LUT R5, R5, R2, RZ, 0xc0, !PT ;  /* 0x0000000205057212 */ /* 0x000fc800078ec0ff */
[----:B------:R-:W-:-:S13]  /*8760*/  ISETP.NE.AND P0, PT, R5, R2, PT ;  /* 0x000000020500720c */ /* 0x000fda0003f05270 */
[----:B------:R-:W-:Y:S05]  /*8770*/  @P0 BRA `(.L_x_22) ;  /* 0x0000000000300947 */ /* 0x000fea0003800000 */
[----:B------:R-:W-:Y:S01]  /*8780*/  R2UR UR4, R0 ;  /* 0x00000000000472ca */ /* 0x000fe200000e0000 */
[----:B------:R-:W-:Y:S01]  /*8790*/  VOTEU.ANY UR5, UPT, PT ;  /* 0x0000000000057886 */ /* 0x000fe200038e0100 */
[----:B------:R-:W0:Y:S01]  /*87a0*/  S2R R0, SR_LANEID ;  /* 0x0000000000007919 */ /* 0x000e220000000000 */
[----:B------:R-:W-:-:S10]  /*87b0*/  UFLO.U32 UR5, UR5 ;  /* 0x00000005000572bd */ /* 0x000fd400080e0000 */
[----:B------:R-:W-:-:S06]  /*87c0*/  ULOP3.LUT UR4, URZ, UR4, URZ, 0x33, !UPT ;  /* 0x00000004ff047292 */ /* 0x000fcc000f8e33ff */
[----:B------:R-:W-:-:S04]  /*87d0*/  IMAD.U32 R2, RZ, RZ, UR4 ;  /* 0x00000004ff027e24 */ /* 0x000fc8000f8e00ff */
[----:B------:R-:W1:Y:S02]  /*87e0*/  REDUX UR7, R2 ;  /* 0x00000000020773c4 */ /* 0x000e640000000000 */
[----:B------:R2:W-:Y:S01]  /*87f0*/  UTCATOMSWS.AND URZ, UR4 ;  /* 0x0000000400ff79e3 */ /* 0x0005e20008000000 */
[----:B0-----:R-:W-:Y:S01]  /*8800*/  ISETP.EQ.U32.AND P0, PT, R0, UR5, PT ;  /* 0x0000000500007c0c */ /* 0x001fe2000bf02070 */
[----:B-1----:R-:W-:-:S12]  /*8810*/  IMAD.U32 R0, RZ, RZ, UR7 ;  /* 0x00000007ff007e24 */ /* 0x002fd8000f8e00ff */
[----:B------:R2:W-:Y:S01]  /*8820*/  @P0 ATOMS.AND RZ, [UR6], R0 ;  /* 0x00000000ffff098c */ /* 0x0005e2000a800006 */
[----:B------:R-:W-:Y:S05]  /*8830*/  BRA `(.L_x_20) ;  /* 0x0000000000147947 */ /* 0x000fea0003800000 */
.L_x_22:
[----:B------:R-:W-:-:S07]  /*8840*/  MOV R2, 0x8860 ;  /* 0x0000886000027802 */ /* 0x000fce0000000f00 */
[----:B------:R-:W-:Y:S05]  /*8850*/  CALL.REL.NOINC `($__internal_0_$__cuda_sm10x_tcgen05_guardrail_trap_col_being_dealloced_not_returned_by_alloc) ;  /* 0x0000000000447944 */ /* 0x000fea0003c00000 */
[----:B------:R-:W-:Y:S05]  /*8860*/  BRA `(.L_x_20) ;  /* 0x0000000000087947 */ /* 0x000fea0003800000 */
.L_x_21:
[----:B------:R-:W-:-:S07]  /*8870*/  MOV R2, 0x8890 ;  /* 0x0000889000027802 */ /* 0x000fce0000000f00 */
[----:B------:R-:W-:Y:S05]  /*8880*/  CALL.REL.NOINC `($__internal_2_$__cuda_sm10x_tcgen05_guardrail_trap_unallocated_columns_being_dealloced) ;  /* 0x0000000000507944 */ /* 0x000fea0003c00000 */
.L_x_20:
[----:B------:R-:W-:Y:S01]  /*8890*/  NOP ;  /* 0x0000000000007918 */ /* 0x000fe20000000000 */
[----:B--2---:R-:W-:Y:S05]  /*88a0*/  EXIT ;  /* 0x000000000000794d */ /* 0x004fea0003800000 */
.L_x_8:
[----:B------:R-:W1:Y:S02]  /*88b0*/  SYNCS.PHASECHK.TRANS64.TRYWAIT P4, [UR10+0x1000], RZ ;  /* 0x001000ffff0075a7 */ /* 0x000e64000808110a */
[----:B-1----:R-:W-:Y:S05]  /*88c0*/  @!P4 BRA `(.L_x_8) ;  /* 0xfffffffc00f8c947 */ /* 0x002fea000383ffff */
[----:B------:R-:W-:Y:S05]  /*88d0*/  BRA `(.L_x_7) ;  /* 0xffffff8800707947 */ /* 0x000fea000383ffff */
.L_x_14:
[----:B------:R-:W1:Y:S02]  /*88e0*/  SYNCS.PHASECHK.TRANS64.TRYWAIT P5, [UR10+0x3810], RZ ;  /* 0x003810ffff0075a7 */ /* 0x000e6400080a110a */
[----:B-1----:R-:W-:Y:S05]  /*88f0*/  @!P5 BRA `(.L_x_14) ;  /* 0xfffffffc00f8d947 */ /* 0x002fea000383ffff */
[----:B------:R-:W-:Y:S05]  /*8900*/  BRA `(.L_x_23) ;  /* 0xffffffc400687947 */ /* 0x000fea000383ffff */
.L_x_15:
[----:B------:R-:W2:Y:S02]  /*8910*/  SYNCS.PHASECHK.TRANS64.TRYWAIT P2, [UR12], R150 ;  /* 0x00000096ff0075a7 */ /* 0x000ea4000804110c */
[----:B--2---:R-:W-:Y:S05]  /*8920*/  @!P2 BRA `(.L_x_15) ;  /* 0xfffffffc00f8a947 */ /* 0x004fea000383ffff */
[----:B------:R-:W-:Y:S05]  /*8930*/  BRA `(.L_x_24) ;  /* 0xffffffe800107947 */ /* 0x000fea000383ffff */
.L_x_19:
[----:B------:R-:W0:Y:S02]  /*8940*/  SYNCS.PHASECHK.TRANS64.TRYWAIT P3, [UR12], R3 ;  /* 0x00000003ff0075a7 */ /* 0x000e24000806110c */
[----:B0-----:R-:W-:Y:S05]  /*8950*/  @!P3 BRA `(.L_x_19) ;  /* 0xfffffffc00f8b947 */ /* 0x001fea000383ffff */
[----:B------:R-:W-:Y:S05]  /*8960*/  BRA `(.L_x_18) ;  /* 0xfffffff000c07947 */ /* 0x000fea000383ffff */
        .weak           $__internal_0_$__cuda_sm10x_tcgen05_guardrail_trap_col_being_dealloced_not_returned_by_alloc
        .type           $__internal_0_$__cuda_sm10x_tcgen05_guardrail_trap_col_being_dealloced_not_returned_by_alloc,@function
        .size           $__internal_0_$__cuda_sm10x_tcgen05_guardrail_trap_col_being_dealloced_not_returned_by_alloc,($__internal_1_$__cuda_sm10x_tcgen05_guardrail_trap_phase_invalid_during_alloc - $__internal_0_$__cuda_sm10x_tcgen05_guardrail_trap_col_being_dealloced_not_returned_by_alloc)
$__internal_0_$__cuda_sm10x_tcgen05_guardrail_trap_col_being_dealloced_not_returned_by_alloc:
[----:B------:R-:W-:Y:S05]  /*8970*/  BPT.TRAP 0x1 ;  /* 0x000000040000795c */ /* 0x000fea0000300000 */
[----:B------:R-:W-:-:S04]  /*8980*/  IMAD.MOV.U32 R3, RZ, RZ, 0x0 ;  /* 0x00000000ff037424 */ /* 0x000fc800078e00ff */
[----:B------:R-:W-:Y:S05]  /*8990*/  RET.REL.NODEC R2 `(attn_fwd) ;  /* 0xffffff7402987950 */ /* 0x000fea0003c3ffff */
        .weak           $__internal_1_$__cuda_sm10x_tcgen05_guardrail_trap_phase_invalid_during_alloc
        .type           $__internal_1_$__cuda_sm10x_tcgen05_guardrail_trap_phase_invalid_during_alloc,@function
        .size           $__internal_1_$__cuda_sm10x_tcgen05_guardrail_trap_phase_invalid_during_alloc,($__internal_2_$__cuda_sm10x_tcgen05_guardrail_trap_unallocated_columns_being_dealloced - $__internal_1_$__cuda_sm10x_tcgen05_guardrail_trap_phase_invalid_during_alloc)
$__internal_1_$__cuda_sm10x_tcgen05_guardrail_trap_phase_invalid_during_alloc:
[----:B------:R-:W-:Y:S05]  /*89a0*/  BPT.TRAP 0x1 ;  /* 0x000000040000795c */ /* 0x000fea0000300000 */
[----:B------:R-:W-:-:S04]  /*89b0*/  IMAD.MOV.U32 R3, RZ, RZ, 0x0 ;  /* 0x00000000ff037424 */ /* 0x000fc800078e00ff */
[----:B------:R-:W-:Y:S05]  /*89c0*/  RET.REL.NODEC R2 `(attn_fwd) ;  /* 0xffffff74028c7950 */ /* 0x000fea0003c3ffff */
        .weak           $__internal_2_$__cuda_sm10x_tcgen05_guardrail_trap_unallocated_columns_being_dealloced
        .type           $__internal_2_$__cuda_sm10x_tcgen05_guardrail_trap_unallocated_columns_being_dealloced,@function
        .size           $__internal_2_$__cuda_sm10x_tcgen05_guardrail_trap_unallocated_columns_being_dealloced,(.L_x_28 - $__internal_2_$__cuda_sm10x_tcgen05_guardrail_trap_unallocated_columns_being_dealloced)
$__internal_2_$__cuda_sm10x_tcgen05_guardrail_trap_unallocated_columns_being_dealloced:
[----:B------:R-:W-:Y:S05]  /*89d0*/  BPT.TRAP 0x1 ;  /* 0x000000040000795c */ /* 0x000fea0000300000 */
[----:B------:R-:W-:-:S04]  /*89e0*/  IMAD.MOV.U32 R3, RZ, RZ, 0x0 ;  /* 0x00000000ff037424 */ /* 0x000fc800078e00ff */
[----:B------:R-:W-:Y:S05]  /*89f0*/  RET.REL.NODEC R2 `(attn_fwd) ;  /* 0xffffff7402807950 */ /* 0x000fea0003c3ffff */
.L_x_25:
[----:B------:R-:W-:-:S00]  /*8a00*/  BRA `(.L_x_25) ;  /* 0xfffffffc00fc7947 */ /* 0x000fc0000383ffff */
[----:B------:R-:W-:-:S00]  /*8a10*/  NOP ;  /* 0x0000000000007918 */ /* 0x000fc00000000000 */
        /* <DEDUP_REMOVED lines=14> */
.L_x_28:


//--------------------- .nv.global.init           --------------------------
	.section	.nv.global.init,"aw",@progbits
.nv.global.init:
	.type		_$_str,@object
	.size		_$_str,(.L_3 - _$_str)
_$_str:
        /*0000*/ 	.byte	0x5f, 0x5f, 0x43, 0x55, 0x44, 0x41, 0x5f, 0x46, 0x54, 0x5a, 0x00
.L_3:


//--------------------- .nv.shared.attn_fwd       --------------------------
	.section	.nv.shared.attn_fwd,"aw",@nobits
	.sectionflags	@""
	.align	16
	.zero		1024


//--------------------- .nv.shared.reserved.0     --------------------------
	.section	.nv.shared.reserved.0,"aw",@nobits
	.align	8
	.weak		__nv_reservedSMEM_offset_0_alias
	.size		__nv_reservedSMEM_offset_0_alias, 0, 64
	.other		__nv_reservedSMEM_offset_0_alias,@"STO_CUDA_RESERVED_SHARED STV_DEFAULT"
__nv_reservedSMEM_offset_0_alias:
	.zero		0
.nv.shared.reserved.0:
	.zero		64
	.weak		__nv_reservedSMEM_allocation_phase
	.type		__nv_reservedSMEM_allocation_phase,@object
	.size		__nv_reservedSMEM_allocation_phase,(.L_0 - __nv_reservedSMEM_allocation_phase)
__nv_reservedSMEM_allocation_phase:
	.zero		1
.L_0:
	.zero		7
	.weak		__nv_reservedSMEM_devtool_atexit_pc
	.type		__nv_reservedSMEM_devtool_atexit_pc,@object
	.size		__nv_reservedSMEM_devtool_atexit_pc,(__nv_reservedSMEM_allocation_mask - __nv_reservedSMEM_devtool_atexit_pc)
__nv_reservedSMEM_devtool_atexit_pc:
	.zero		8
	.weak		__nv_reservedSMEM_allocation_mask
	.type		__nv_reservedSMEM_allocation_mask,@object
	.size		__nv_reservedSMEM_allocation_mask,(.L_2 - __nv_reservedSMEM_allocation_mask)
__nv_reservedSMEM_allocation_mask:
	.zero		4
.L_2:


//--------------------- .nv.constant0.attn_fwd    --------------------------
	.section	.nv.constant0.attn_fwd,"a",@progbits
	.sectionflags	@""
	.align	4
.nv.constant0.attn_fwd:
	.zero		1032


//--------------------- SYMBOLS --------------------------

	.type		.nv.reservedSmem.offset0,@object
	.size		.nv.reservedSmem.offset0,0x4
	.type		.nv.reservedSmem.cap,@object
	.size		.nv.reservedSmem.cap,0x4
